//
// Generated by NVIDIA NVVM Compiler
//
// Compiler Build ID: CL-36424714
// Cuda compilation tools, release 13.0, V13.0.88
// Based on NVVM 20.0.0
//

.version 9.0
.target sm_100
.address_size 64

	// .globl	_Z22geneticAlgorithmKernelP8GenotypePciP17curandStateXORWOWPi
.global .align 4 .b8 precalc_xorwow_matrix[102400];
.global .align 4 .b8 precalc_xorwow_offset_matrix[102400];
.global .align 4 .b8 mrg32k3aM1[2304];
.global .align 4 .b8 mrg32k3aM2[2304];
.global .align 4 .b8 mrg32k3aM1SubSeq[2016];
.global .align 4 .b8 mrg32k3aM2SubSeq[2016];
.global .align 4 .b8 mrg32k3aM1Seq[2304];
.global .align 4 .b8 mrg32k3aM2Seq[2304];
.const .align 8 .b8 __cr_lgamma_table[72];
.global .align 1 .b8 $str[87] = {97, 98, 99, 100, 101, 102, 103, 104, 105, 106, 107, 108, 109, 110, 111, 112, 113, 114, 115, 116, 117, 118, 119, 120, 121, 122, 65, 66, 67, 68, 69, 70, 71, 72, 73, 74, 75, 76, 77, 78, 79, 80, 81, 82, 83, 84, 85, 86, 87, 88, 89, 90, 49, 50, 51, 52, 53, 54, 55, 56, 57, 48, 44, 32, 46, 45, 59, 58, 95, 33, 34, 35, 37, 38, 47, 92, 40, 41, 61, 63, 64, 36, 123, 91, 93, 125};
.const .align 8 .u64 GENES_D = generic($str);
.const .align 4 .u32 GENE_LENGTH_D = 86;
.global .align 4 .u32 sem;
// _ZZ22geneticAlgorithmKernelP8GenotypePciP17curandStateXORWOWPiE9sharedPop has been demoted

.visible .entry _Z22geneticAlgorithmKernelP8GenotypePciP17curandStateXORWOWPi(
	.param .u64 .ptr .align 1 _Z22geneticAlgorithmKernelP8GenotypePciP17curandStateXORWOWPi_param_0,
	.param .u64 .ptr .align 1 _Z22geneticAlgorithmKernelP8GenotypePciP17curandStateXORWOWPi_param_1,
	.param .u32 _Z22geneticAlgorithmKernelP8GenotypePciP17curandStateXORWOWPi_param_2,
	.param .u64 .ptr .align 1 _Z22geneticAlgorithmKernelP8GenotypePciP17curandStateXORWOWPi_param_3,
	.param .u64 .ptr .align 1 _Z22geneticAlgorithmKernelP8GenotypePciP17curandStateXORWOWPi_param_4
)
{
	.reg .pred 	%p<71>;
	.reg .b16 	%rs<135>;
	.reg .b32 	%r<406>;
	.reg .b32 	%f<32>;
	.reg .b64 	%rd<27>;
	// demoted variable
	.shared .align 4 .b8 _ZZ22geneticAlgorithmKernelP8GenotypePciP17curandStateXORWOWPiE9sharedPop[9216];
	ld.param.u64 	%rd4, [_Z22geneticAlgorithmKernelP8GenotypePciP17curandStateXORWOWPi_param_0];
	ld.param.u64 	%rd6, [_Z22geneticAlgorithmKernelP8GenotypePciP17curandStateXORWOWPi_param_3];
	cvta.to.global.u64 	%rd1, %rd4;
	mov.u32 	%r86, %ctaid.x;
	mov.u32 	%r1, %ntid.x;
	mov.u32 	%r2, %tid.x;
	mad.lo.s32 	%r3, %r86, %r1, %r2;
	setp.gt.s32 	%p3, %r3, 255;
	@%p3 bra 	$L__BB0_59;
	setp.gt.u32 	%p4, %r2, 255;
	mov.u32 	%r87, _ZZ22geneticAlgorithmKernelP8GenotypePciP17curandStateXORWOWPiE9sharedPop;
	mad.lo.s32 	%r4, %r2, 36, %r87;
	mul.wide.s32 	%rd8, %r3, 36;
	add.s64 	%rd2, %rd1, %rd8;
	@%p4 bra 	$L__BB0_3;
	ld.global.u32 	%r88, [%rd2];
	ld.global.u32 	%r89, [%rd2+4];
	ld.global.u32 	%r90, [%rd2+8];
	ld.global.u32 	%r91, [%rd2+12];
	ld.global.u32 	%r92, [%rd2+16];
	ld.global.u32 	%r93, [%rd2+20];
	ld.global.u32 	%r94, [%rd2+24];
	ld.global.v2.u8 	{%rs1, %rs2}, [%rd2+28];
	ld.global.u32 	%r95, [%rd2+32];
	st.shared.u32 	[%r4], %r88;
	st.shared.u32 	[%r4+4], %r89;
	st.shared.u32 	[%r4+8], %r90;
	st.shared.u32 	[%r4+12], %r91;
	st.shared.u32 	[%r4+16], %r92;
	st.shared.u32 	[%r4+20], %r93;
	st.shared.u32 	[%r4+24], %r94;
	st.shared.v2.u8 	[%r4+28], {%rs1, %rs2};
	st.shared.u32 	[%r4+32], %r95;
$L__BB0_3:
	bar.sync 	0;
	cvta.to.global.u64 	%rd9, %rd6;
	mul.wide.s32 	%rd10, %r3, 48;
	add.s64 	%rd11, %rd9, %rd10;
	ld.global.v2.u32 	{%r385, %r384}, [%rd11];
	ld.global.v2.u32 	{%r383, %r382}, [%rd11+8];
	ld.global.v2.u32 	{%r381, %r380}, [%rd11+16];
	and.b32  	%r98, %r2, 1;
	setp.eq.b32 	%p5, %r98, 1;
	not.pred 	%p6, %p5;
	setp.lt.u32 	%p7, %r2, 255;
	and.pred  	%p1, %p6, %p7;
	and.pred  	%p2, %p5, %p7;
	mul.lo.s32 	%r99, %r1, 10;
	cvt.rn.f32.u32 	%f1, %r99;
	div.rn.f32 	%f2, %f1, 0f42C80000;
	cvt.rpi.f32.f32 	%f3, %f2;
	cvt.rzi.s32.f32 	%r11, %f3;
	mul.lo.s32 	%r100, %r1, 20;
	cvt.rn.f32.u32 	%f4, %r100;
	div.rn.f32 	%f5, %f4, 0f42C80000;
	cvt.rpi.f32.f32 	%f6, %f5;
	cvt.rzi.s32.f32 	%r12, %f6;
	mov.b32 	%r379, 0;
$L__BB0_4:
	mov.u32 	%r19, %r379;
	ld.param.u64 	%rd24, [_Z22geneticAlgorithmKernelP8GenotypePciP17curandStateXORWOWPi_param_1];
	add.s32 	%r379, %r19, 1;
	ld.shared.u32 	%r21, [%r4];
	bfe.u32 	%r101, %r21, 0, 8;
	cvt.u16.u32 	%rs3, %r101;
	and.b16  	%rs4, %rs3, 255;
	bfe.u32 	%r102, %r21, 8, 8;
	cvt.u16.u32 	%rs5, %r102;
	and.b16  	%rs6, %rs5, 255;
	bfe.u32 	%r103, %r21, 16, 8;
	cvt.u16.u32 	%rs7, %r103;
	and.b16  	%rs8, %rs7, 255;
	bfe.u32 	%r104, %r21, 24, 8;
	cvt.u16.u32 	%rs9, %r104;
	and.b16  	%rs10, %rs9, 255;
	cvta.to.global.u64 	%rd12, %rd24;
	ld.global.u8 	%rs11, [%rd12];
	setp.ne.s16 	%p8, %rs4, %rs11;
	selp.u32 	%r105, 1, 0, %p8;
	ld.global.u8 	%rs12, [%rd12+1];
	setp.ne.s16 	%p9, %rs6, %rs12;
	selp.u32 	%r106, 1, 0, %p9;
	add.s32 	%r107, %r105, %r106;
	ld.global.u8 	%rs13, [%rd12+2];
	setp.ne.s16 	%p10, %rs8, %rs13;
	selp.u32 	%r108, 1, 0, %p10;
	add.s32 	%r109, %r107, %r108;
	ld.global.u8 	%rs14, [%rd12+3];
	setp.ne.s16 	%p11, %rs10, %rs14;
	selp.u32 	%r110, 1, 0, %p11;
	add.s32 	%r111, %r109, %r110;
	ld.shared.u32 	%r22, [%r4+4];
	bfe.u32 	%r112, %r22, 0, 8;
	cvt.u16.u32 	%rs15, %r112;
	and.b16  	%rs16, %rs15, 255;
	bfe.u32 	%r113, %r22, 8, 8;
	cvt.u16.u32 	%rs17, %r113;
	and.b16  	%rs18, %rs17, 255;
	bfe.u32 	%r114, %r22, 16, 8;
	cvt.u16.u32 	%rs19, %r114;
	and.b16  	%rs20, %rs19, 255;
	bfe.u32 	%r115, %r22, 24, 8;
	cvt.u16.u32 	%rs21, %r115;
	and.b16  	%rs22, %rs21, 255;
	ld.global.u8 	%rs23, [%rd12+4];
	setp.ne.s16 	%p12, %rs16, %rs23;
	selp.u32 	%r116, 1, 0, %p12;
	add.s32 	%r117, %r111, %r116;
	ld.global.u8 	%rs24, [%rd12+5];
	setp.ne.s16 	%p13, %rs18, %rs24;
	selp.u32 	%r118, 1, 0, %p13;
	add.s32 	%r119, %r117, %r118;
	ld.global.u8 	%rs25, [%rd12+6];
	setp.ne.s16 	%p14, %rs20, %rs25;
	selp.u32 	%r120, 1, 0, %p14;
	add.s32 	%r121, %r119, %r120;
	ld.global.u8 	%rs26, [%rd12+7];
	setp.ne.s16 	%p15, %rs22, %rs26;
	selp.u32 	%r122, 1, 0, %p15;
	add.s32 	%r123, %r121, %r122;
	ld.shared.u32 	%r23, [%r4+8];
	bfe.u32 	%r124, %r23, 0, 8;
	cvt.u16.u32 	%rs27, %r124;
	and.b16  	%rs28, %rs27, 255;
	bfe.u32 	%r125, %r23, 8, 8;
	cvt.u16.u32 	%rs29, %r125;
	and.b16  	%rs30, %rs29, 255;
	bfe.u32 	%r126, %r23, 16, 8;
	cvt.u16.u32 	%rs31, %r126;
	and.b16  	%rs32, %rs31, 255;
	bfe.u32 	%r127, %r23, 24, 8;
	cvt.u16.u32 	%rs33, %r127;
	and.b16  	%rs34, %rs33, 255;
	ld.global.u8 	%rs35, [%rd12+8];
	setp.ne.s16 	%p16, %rs28, %rs35;
	selp.u32 	%r128, 1, 0, %p16;
	add.s32 	%r129, %r123, %r128;
	ld.global.u8 	%rs36, [%rd12+9];
	setp.ne.s16 	%p17, %rs30, %rs36;
	selp.u32 	%r130, 1, 0, %p17;
	add.s32 	%r131, %r129, %r130;
	ld.global.u8 	%rs37, [%rd12+10];
	setp.ne.s16 	%p18, %rs32, %rs37;
	selp.u32 	%r132, 1, 0, %p18;
	add.s32 	%r133, %r131, %r132;
	ld.global.u8 	%rs38, [%rd12+11];
	setp.ne.s16 	%p19, %rs34, %rs38;
	selp.u32 	%r134, 1, 0, %p19;
	add.s32 	%r135, %r133, %r134;
	ld.shared.u32 	%r24, [%r4+12];
	bfe.u32 	%r136, %r24, 0, 8;
	cvt.u16.u32 	%rs39, %r136;
	and.b16  	%rs40, %rs39, 255;
	bfe.u32 	%r137, %r24, 8, 8;
	cvt.u16.u32 	%rs41, %r137;
	and.b16  	%rs42, %rs41, 255;
	bfe.u32 	%r138, %r24, 16, 8;
	cvt.u16.u32 	%rs43, %r138;
	and.b16  	%rs44, %rs43, 255;
	bfe.u32 	%r139, %r24, 24, 8;
	cvt.u16.u32 	%rs45, %r139;
	and.b16  	%rs46, %rs45, 255;
	ld.global.u8 	%rs47, [%rd12+12];
	setp.ne.s16 	%p20, %rs40, %rs47;
	selp.u32 	%r140, 1, 0, %p20;
	add.s32 	%r141, %r135, %r140;
	ld.global.u8 	%rs48, [%rd12+13];
	setp.ne.s16 	%p21, %rs42, %rs48;
	selp.u32 	%r142, 1, 0, %p21;
	add.s32 	%r143, %r141, %r142;
	ld.global.u8 	%rs49, [%rd12+14];
	setp.ne.s16 	%p22, %rs44, %rs49;
	selp.u32 	%r144, 1, 0, %p22;
	add.s32 	%r145, %r143, %r144;
	ld.global.u8 	%rs50, [%rd12+15];
	setp.ne.s16 	%p23, %rs46, %rs50;
	selp.u32 	%r146, 1, 0, %p23;
	add.s32 	%r147, %r145, %r146;
	ld.shared.u32 	%r25, [%r4+16];
	bfe.u32 	%r148, %r25, 0, 8;
	cvt.u16.u32 	%rs51, %r148;
	and.b16  	%rs52, %rs51, 255;
	bfe.u32 	%r149, %r25, 8, 8;
	cvt.u16.u32 	%rs53, %r149;
	and.b16  	%rs54, %rs53, 255;
	bfe.u32 	%r150, %r25, 16, 8;
	cvt.u16.u32 	%rs55, %r150;
	and.b16  	%rs56, %rs55, 255;
	bfe.u32 	%r151, %r25, 24, 8;
	cvt.u16.u32 	%rs57, %r151;
	and.b16  	%rs58, %rs57, 255;
	ld.global.u8 	%rs59, [%rd12+16];
	setp.ne.s16 	%p24, %rs52, %rs59;
	selp.u32 	%r152, 1, 0, %p24;
	add.s32 	%r153, %r147, %r152;
	ld.global.u8 	%rs60, [%rd12+17];
	setp.ne.s16 	%p25, %rs54, %rs60;
	selp.u32 	%r154, 1, 0, %p25;
	add.s32 	%r155, %r153, %r154;
	ld.global.u8 	%rs61, [%rd12+18];
	setp.ne.s16 	%p26, %rs56, %rs61;
	selp.u32 	%r156, 1, 0, %p26;
	add.s32 	%r157, %r155, %r156;
	ld.global.u8 	%rs62, [%rd12+19];
	setp.ne.s16 	%p27, %rs58, %rs62;
	selp.u32 	%r158, 1, 0, %p27;
	add.s32 	%r159, %r157, %r158;
	ld.shared.u32 	%r26, [%r4+20];
	bfe.u32 	%r160, %r26, 0, 8;
	cvt.u16.u32 	%rs63, %r160;
	and.b16  	%rs64, %rs63, 255;
	bfe.u32 	%r161, %r26, 8, 8;
	cvt.u16.u32 	%rs65, %r161;
	and.b16  	%rs66, %rs65, 255;
	bfe.u32 	%r162, %r26, 16, 8;
	cvt.u16.u32 	%rs67, %r162;
	and.b16  	%rs68, %rs67, 255;
	bfe.u32 	%r163, %r26, 24, 8;
	cvt.u16.u32 	%rs69, %r163;
	and.b16  	%rs70, %rs69, 255;
	ld.global.u8 	%rs71, [%rd12+20];
	setp.ne.s16 	%p28, %rs64, %rs71;
	selp.u32 	%r164, 1, 0, %p28;
	add.s32 	%r165, %r159, %r164;
	ld.global.u8 	%rs72, [%rd12+21];
	setp.ne.s16 	%p29, %rs66, %rs72;
	selp.u32 	%r166, 1, 0, %p29;
	add.s32 	%r167, %r165, %r166;
	ld.global.u8 	%rs73, [%rd12+22];
	setp.ne.s16 	%p30, %rs68, %rs73;
	selp.u32 	%r168, 1, 0, %p30;
	add.s32 	%r169, %r167, %r168;
	ld.global.u8 	%rs74, [%rd12+23];
	setp.ne.s16 	%p31, %rs70, %rs74;
	selp.u32 	%r170, 1, 0, %p31;
	add.s32 	%r171, %r169, %r170;
	ld.shared.u32 	%r27, [%r4+24];
	bfe.u32 	%r172, %r27, 0, 8;
	cvt.u16.u32 	%rs75, %r172;
	and.b16  	%rs76, %rs75, 255;
	bfe.u32 	%r173, %r27, 8, 8;
	cvt.u16.u32 	%rs77, %r173;
	and.b16  	%rs78, %rs77, 255;
	bfe.u32 	%r174, %r27, 16, 8;
	cvt.u16.u32 	%rs79, %r174;
	and.b16  	%rs80, %rs79, 255;
	bfe.u32 	%r175, %r27, 24, 8;
	cvt.u16.u32 	%rs81, %r175;
	and.b16  	%rs82, %rs81, 255;
	ld.global.u8 	%rs83, [%rd12+24];
	setp.ne.s16 	%p32, %rs76, %rs83;
	selp.u32 	%r176, 1, 0, %p32;
	add.s32 	%r177, %r171, %r176;
	ld.global.u8 	%rs84, [%rd12+25];
	setp.ne.s16 	%p33, %rs78, %rs84;
	selp.u32 	%r178, 1, 0, %p33;
	add.s32 	%r179, %r177, %r178;
	ld.global.u8 	%rs85, [%rd12+26];
	setp.ne.s16 	%p34, %rs80, %rs85;
	selp.u32 	%r180, 1, 0, %p34;
	add.s32 	%r181, %r179, %r180;
	ld.global.u8 	%rs86, [%rd12+27];
	setp.ne.s16 	%p35, %rs82, %rs86;
	selp.u32 	%r182, 1, 0, %p35;
	add.s32 	%r183, %r181, %r182;
	ld.shared.v2.u8 	{%rs87, %rs88}, [%r4+28];
	mov.b32 	%r28, {%rs87, %rs88};
	ld.global.u8 	%rs89, [%rd12+28];
	setp.ne.s16 	%p36, %rs87, %rs89;
	selp.u32 	%r184, 1, 0, %p36;
	add.s32 	%r185, %r183, %r184;
	ld.global.u8 	%rs90, [%rd12+29];
	setp.ne.s16 	%p37, %rs88, %rs90;
	selp.u32 	%r186, 1, 0, %p37;
	add.s32 	%r29, %r185, %r186;
	st.shared.u32 	[%r4+32], %r29;
	setp.ne.s32 	%p38, %r29, 0;
	@%p38 bra 	$L__BB0_7;
	ld.param.u64 	%rd25, [_Z22geneticAlgorithmKernelP8GenotypePciP17curandStateXORWOWPi_param_4];
	cvta.to.global.u64 	%rd13, %rd25;
	ld.global.u32 	%r187, [%rd13];
	setp.ge.s32 	%p39, %r379, %r187;
	@%p39 bra 	$L__BB0_7;
	ld.param.u64 	%rd26, [_Z22geneticAlgorithmKernelP8GenotypePciP17curandStateXORWOWPi_param_4];
	cvta.to.global.u64 	%rd14, %rd26;
	st.global.u32 	[%rd14], %r379;
$L__BB0_7:
	setp.eq.s32 	%p40, %r19, 99;
	@%p40 bra 	$L__BB0_57;
	mov.b32 	%r386, 0;
$L__BB0_9:
	not.pred 	%p41, %p1;
	@%p41 bra 	$L__BB0_12;
	ld.shared.u32 	%r31, [%r4+68];
	ld.shared.u32 	%r32, [%r4+32];
	setp.ge.s32 	%p42, %r31, %r32;
	@%p42 bra 	$L__BB0_12;
	ld.shared.u32 	%r189, [%r4];
	ld.shared.u32 	%r190, [%r4+4];
	ld.shared.u32 	%r191, [%r4+8];
	ld.shared.u32 	%r192, [%r4+12];
	ld.shared.u32 	%r193, [%r4+16];
	ld.shared.u32 	%r194, [%r4+20];
	ld.shared.u32 	%r195, [%r4+24];
	ld.shared.v2.u8 	{%rs91, %rs92}, [%r4+28];
	ld.shared.u32 	%r196, [%r4+36];
	ld.shared.u32 	%r197, [%r4+40];
	ld.shared.u32 	%r198, [%r4+44];
	ld.shared.u32 	%r199, [%r4+48];
	ld.shared.u32 	%r200, [%r4+52];
	ld.shared.u32 	%r201, [%r4+56];
	ld.shared.u32 	%r202, [%r4+60];
	ld.shared.v2.u8 	{%rs93, %rs94}, [%r4+64];
	st.shared.u32 	[%r4], %r196;
	st.shared.u32 	[%r4+4], %r197;
	st.shared.u32 	[%r4+8], %r198;
	st.shared.u32 	[%r4+12], %r199;
	st.shared.u32 	[%r4+16], %r200;
	st.shared.u32 	[%r4+20], %r201;
	st.shared.u32 	[%r4+24], %r202;
	st.shared.v2.u8 	[%r4+28], {%rs93, %rs94};
	st.shared.u32 	[%r4+32], %r31;
	st.shared.u32 	[%r4+36], %r189;
	st.shared.u32 	[%r4+40], %r190;
	st.shared.u32 	[%r4+44], %r191;
	st.shared.u32 	[%r4+48], %r192;
	st.shared.u32 	[%r4+52], %r193;
	st.shared.u32 	[%r4+56], %r194;
	st.shared.u32 	[%r4+60], %r195;
	st.shared.v2.u8 	[%r4+64], {%rs91, %rs92};
	st.shared.u32 	[%r4+68], %r32;
$L__BB0_12:
	bar.sync 	0;
	not.pred 	%p43, %p2;
	@%p43 bra 	$L__BB0_15;
	ld.shared.u32 	%r33, [%r4+68];
	ld.shared.u32 	%r34, [%r4+32];
	setp.ge.s32 	%p44, %r33, %r34;
	@%p44 bra 	$L__BB0_15;
	ld.shared.u32 	%r203, [%r4];
	ld.shared.u32 	%r204, [%r4+4];
	ld.shared.u32 	%r205, [%r4+8];
	ld.shared.u32 	%r206, [%r4+12];
	ld.shared.u32 	%r207, [%r4+16];
	ld.shared.u32 	%r208, [%r4+20];
	ld.shared.u32 	%r209, [%r4+24];
	ld.shared.v2.u8 	{%rs95, %rs96}, [%r4+28];
	ld.shared.u32 	%r210, [%r4+36];
	ld.shared.u32 	%r211, [%r4+40];
	ld.shared.u32 	%r212, [%r4+44];
	ld.shared.u32 	%r213, [%r4+48];
	ld.shared.u32 	%r214, [%r4+52];
	ld.shared.u32 	%r215, [%r4+56];
	ld.shared.u32 	%r216, [%r4+60];
	ld.shared.v2.u8 	{%rs97, %rs98}, [%r4+64];
	st.shared.u32 	[%r4], %r210;
	st.shared.u32 	[%r4+4], %r211;
	st.shared.u32 	[%r4+8], %r212;
	st.shared.u32 	[%r4+12], %r213;
	st.shared.u32 	[%r4+16], %r214;
	st.shared.u32 	[%r4+20], %r215;
	st.shared.u32 	[%r4+24], %r216;
	st.shared.v2.u8 	[%r4+28], {%rs97, %rs98};
	st.shared.u32 	[%r4+32], %r33;
	st.shared.u32 	[%r4+36], %r203;
	st.shared.u32 	[%r4+40], %r204;
	st.shared.u32 	[%r4+44], %r205;
	st.shared.u32 	[%r4+48], %r206;
	st.shared.u32 	[%r4+52], %r207;
	st.shared.u32 	[%r4+56], %r208;
	st.shared.u32 	[%r4+60], %r209;
	st.shared.v2.u8 	[%r4+64], {%rs95, %rs96};
	st.shared.u32 	[%r4+68], %r34;
$L__BB0_15:
	bar.sync 	0;
	@%p41 bra 	$L__BB0_18;
	ld.shared.u32 	%r35, [%r4+68];
	ld.shared.u32 	%r36, [%r4+32];
	setp.ge.s32 	%p46, %r35, %r36;
	@%p46 bra 	$L__BB0_18;
	ld.shared.u32 	%r217, [%r4];
	ld.shared.u32 	%r218, [%r4+4];
	ld.shared.u32 	%r219, [%r4+8];
	ld.shared.u32 	%r220, [%r4+12];
	ld.shared.u32 	%r221, [%r4+16];
	ld.shared.u32 	%r222, [%r4+20];
	ld.shared.u32 	%r223, [%r4+24];
	ld.shared.v2.u8 	{%rs99, %rs100}, [%r4+28];
	ld.shared.u32 	%r224, [%r4+36];
	ld.shared.u32 	%r225, [%r4+40];
	ld.shared.u32 	%r226, [%r4+44];
	ld.shared.u32 	%r227, [%r4+48];
	ld.shared.u32 	%r228, [%r4+52];
	ld.shared.u32 	%r229, [%r4+56];
	ld.shared.u32 	%r230, [%r4+60];
	ld.shared.v2.u8 	{%rs101, %rs102}, [%r4+64];
	st.shared.u32 	[%r4], %r224;
	st.shared.u32 	[%r4+4], %r225;
	st.shared.u32 	[%r4+8], %r226;
	st.shared.u32 	[%r4+12], %r227;
	st.shared.u32 	[%r4+16], %r228;
	st.shared.u32 	[%r4+20], %r229;
	st.shared.u32 	[%r4+24], %r230;
	st.shared.v2.u8 	[%r4+28], {%rs101, %rs102};
	st.shared.u32 	[%r4+32], %r35;
	st.shared.u32 	[%r4+36], %r217;
	st.shared.u32 	[%r4+40], %r218;
	st.shared.u32 	[%r4+44], %r219;
	st.shared.u32 	[%r4+48], %r220;
	st.shared.u32 	[%r4+52], %r221;
	st.shared.u32 	[%r4+56], %r222;
	st.shared.u32 	[%r4+60], %r223;
	st.shared.v2.u8 	[%r4+64], {%rs99, %rs100};
	st.shared.u32 	[%r4+68], %r36;
$L__BB0_18:
	bar.sync 	0;
	@%p43 bra 	$L__BB0_21;
	ld.shared.u32 	%r37, [%r4+68];
	ld.shared.u32 	%r38, [%r4+32];
	setp.ge.s32 	%p48, %r37, %r38;
	@%p48 bra 	$L__BB0_21;
	ld.shared.u32 	%r231, [%r4];
	ld.shared.u32 	%r232, [%r4+4];
	ld.shared.u32 	%r233, [%r4+8];
	ld.shared.u32 	%r234, [%r4+12];
	ld.shared.u32 	%r235, [%r4+16];
	ld.shared.u32 	%r236, [%r4+20];
	ld.shared.u32 	%r237, [%r4+24];
	ld.shared.v2.u8 	{%rs103, %rs104}, [%r4+28];
	ld.shared.u32 	%r238, [%r4+36];
	ld.shared.u32 	%r239, [%r4+40];
	ld.shared.u32 	%r240, [%r4+44];
	ld.shared.u32 	%r241, [%r4+48];
	ld.shared.u32 	%r242, [%r4+52];
	ld.shared.u32 	%r243, [%r4+56];
	ld.shared.u32 	%r244, [%r4+60];
	ld.shared.v2.u8 	{%rs105, %rs106}, [%r4+64];
	st.shared.u32 	[%r4], %r238;
	st.shared.u32 	[%r4+4], %r239;
	st.shared.u32 	[%r4+8], %r240;
	st.shared.u32 	[%r4+12], %r241;
	st.shared.u32 	[%r4+16], %r242;
	st.shared.u32 	[%r4+20], %r243;
	st.shared.u32 	[%r4+24], %r244;
	st.shared.v2.u8 	[%r4+28], {%rs105, %rs106};
	st.shared.u32 	[%r4+32], %r37;
	st.shared.u32 	[%r4+36], %r231;
	st.shared.u32 	[%r4+40], %r232;
	st.shared.u32 	[%r4+44], %r233;
	st.shared.u32 	[%r4+48], %r234;
	st.shared.u32 	[%r4+52], %r235;
	st.shared.u32 	[%r4+56], %r236;
	st.shared.u32 	[%r4+60], %r237;
	st.shared.v2.u8 	[%r4+64], {%rs103, %rs104};
	st.shared.u32 	[%r4+68], %r38;
$L__BB0_21:
	bar.sync 	0;
	@%p41 bra 	$L__BB0_24;
	ld.shared.u32 	%r39, [%r4+68];
	ld.shared.u32 	%r40, [%r4+32];
	setp.ge.s32 	%p50, %r39, %r40;
	@%p50 bra 	$L__BB0_24;
	ld.shared.u32 	%r245, [%r4];
	ld.shared.u32 	%r246, [%r4+4];
	ld.shared.u32 	%r247, [%r4+8];
	ld.shared.u32 	%r248, [%r4+12];
	ld.shared.u32 	%r249, [%r4+16];
	ld.shared.u32 	%r250, [%r4+20];
	ld.shared.u32 	%r251, [%r4+24];
	ld.shared.v2.u8 	{%rs107, %rs108}, [%r4+28];
	ld.shared.u32 	%r252, [%r4+36];
	ld.shared.u32 	%r253, [%r4+40];
	ld.shared.u32 	%r254, [%r4+44];
	ld.shared.u32 	%r255, [%r4+48];
	ld.shared.u32 	%r256, [%r4+52];
	ld.shared.u32 	%r257, [%r4+56];
	ld.shared.u32 	%r258, [%r4+60];
	ld.shared.v2.u8 	{%rs109, %rs110}, [%r4+64];
	st.shared.u32 	[%r4], %r252;
	st.shared.u32 	[%r4+4], %r253;
	st.shared.u32 	[%r4+8], %r254;
	st.shared.u32 	[%r4+12], %r255;
	st.shared.u32 	[%r4+16], %r256;
	st.shared.u32 	[%r4+20], %r257;
	st.shared.u32 	[%r4+24], %r258;
	st.shared.v2.u8 	[%r4+28], {%rs109, %rs110};
	st.shared.u32 	[%r4+32], %r39;
	st.shared.u32 	[%r4+36], %r245;
	st.shared.u32 	[%r4+40], %r246;
	st.shared.u32 	[%r4+44], %r247;
	st.shared.u32 	[%r4+48], %r248;
	st.shared.u32 	[%r4+52], %r249;
	st.shared.u32 	[%r4+56], %r250;
	st.shared.u32 	[%r4+60], %r251;
	st.shared.v2.u8 	[%r4+64], {%rs107, %rs108};
	st.shared.u32 	[%r4+68], %r40;
$L__BB0_24:
	bar.sync 	0;
	@%p43 bra 	$L__BB0_27;
	ld.shared.u32 	%r41, [%r4+68];
	ld.shared.u32 	%r42, [%r4+32];
	setp.ge.s32 	%p52, %r41, %r42;
	@%p52 bra 	$L__BB0_27;
	ld.shared.u32 	%r259, [%r4];
	ld.shared.u32 	%r260, [%r4+4];
	ld.shared.u32 	%r261, [%r4+8];
	ld.shared.u32 	%r262, [%r4+12];
	ld.shared.u32 	%r263, [%r4+16];
	ld.shared.u32 	%r264, [%r4+20];
	ld.shared.u32 	%r265, [%r4+24];
	ld.shared.v2.u8 	{%rs111, %rs112}, [%r4+28];
	ld.shared.u32 	%r266, [%r4+36];
	ld.shared.u32 	%r267, [%r4+40];
	ld.shared.u32 	%r268, [%r4+44];
	ld.shared.u32 	%r269, [%r4+48];
	ld.shared.u32 	%r270, [%r4+52];
	ld.shared.u32 	%r271, [%r4+56];
	ld.shared.u32 	%r272, [%r4+60];
	ld.shared.v2.u8 	{%rs113, %rs114}, [%r4+64];
	st.shared.u32 	[%r4], %r266;
	st.shared.u32 	[%r4+4], %r267;
	st.shared.u32 	[%r4+8], %r268;
	st.shared.u32 	[%r4+12], %r269;
	st.shared.u32 	[%r4+16], %r270;
	st.shared.u32 	[%r4+20], %r271;
	st.shared.u32 	[%r4+24], %r272;
	st.shared.v2.u8 	[%r4+28], {%rs113, %rs114};
	st.shared.u32 	[%r4+32], %r41;
	st.shared.u32 	[%r4+36], %r259;
	st.shared.u32 	[%r4+40], %r260;
	st.shared.u32 	[%r4+44], %r261;
	st.shared.u32 	[%r4+48], %r262;
	st.shared.u32 	[%r4+52], %r263;
	st.shared.u32 	[%r4+56], %r264;
	st.shared.u32 	[%r4+60], %r265;
	st.shared.v2.u8 	[%r4+64], {%rs111, %rs112};
	st.shared.u32 	[%r4+68], %r42;
$L__BB0_27:
	bar.sync 	0;
	@%p41 bra 	$L__BB0_30;
	ld.shared.u32 	%r43, [%r4+68];
	ld.shared.u32 	%r44, [%r4+32];
	setp.ge.s32 	%p54, %r43, %r44;
	@%p54 bra 	$L__BB0_30;
	ld.shared.u32 	%r273, [%r4];
	ld.shared.u32 	%r274, [%r4+4];
	ld.shared.u32 	%r275, [%r4+8];
	ld.shared.u32 	%r276, [%r4+12];
	ld.shared.u32 	%r277, [%r4+16];
	ld.shared.u32 	%r278, [%r4+20];
	ld.shared.u32 	%r279, [%r4+24];
	ld.shared.v2.u8 	{%rs115, %rs116}, [%r4+28];
	ld.shared.u32 	%r280, [%r4+36];
	ld.shared.u32 	%r281, [%r4+40];
	ld.shared.u32 	%r282, [%r4+44];
	ld.shared.u32 	%r283, [%r4+48];
	ld.shared.u32 	%r284, [%r4+52];
	ld.shared.u32 	%r285, [%r4+56];
	ld.shared.u32 	%r286, [%r4+60];
	ld.shared.v2.u8 	{%rs117, %rs118}, [%r4+64];
	st.shared.u32 	[%r4], %r280;
	st.shared.u32 	[%r4+4], %r281;
	st.shared.u32 	[%r4+8], %r282;
	st.shared.u32 	[%r4+12], %r283;
	st.shared.u32 	[%r4+16], %r284;
	st.shared.u32 	[%r4+20], %r285;
	st.shared.u32 	[%r4+24], %r286;
	st.shared.v2.u8 	[%r4+28], {%rs117, %rs118};
	st.shared.u32 	[%r4+32], %r43;
	st.shared.u32 	[%r4+36], %r273;
	st.shared.u32 	[%r4+40], %r274;
	st.shared.u32 	[%r4+44], %r275;
	st.shared.u32 	[%r4+48], %r276;
	st.shared.u32 	[%r4+52], %r277;
	st.shared.u32 	[%r4+56], %r278;
	st.shared.u32 	[%r4+60], %r279;
	st.shared.v2.u8 	[%r4+64], {%rs115, %rs116};
	st.shared.u32 	[%r4+68], %r44;
$L__BB0_30:
	bar.sync 	0;
	@%p43 bra 	$L__BB0_33;
	ld.shared.u32 	%r45, [%r4+68];
	ld.shared.u32 	%r46, [%r4+32];
	setp.ge.s32 	%p56, %r45, %r46;
	@%p56 bra 	$L__BB0_33;
	ld.shared.u32 	%r287, [%r4];
	ld.shared.u32 	%r288, [%r4+4];
	ld.shared.u32 	%r289, [%r4+8];
	ld.shared.u32 	%r290, [%r4+12];
	ld.shared.u32 	%r291, [%r4+16];
	ld.shared.u32 	%r292, [%r4+20];
	ld.shared.u32 	%r293, [%r4+24];
	ld.shared.v2.u8 	{%rs119, %rs120}, [%r4+28];
	ld.shared.u32 	%r294, [%r4+36];
	ld.shared.u32 	%r295, [%r4+40];
	ld.shared.u32 	%r296, [%r4+44];
	ld.shared.u32 	%r297, [%r4+48];
	ld.shared.u32 	%r298, [%r4+52];
	ld.shared.u32 	%r299, [%r4+56];
	ld.shared.u32 	%r300, [%r4+60];
	ld.shared.v2.u8 	{%rs121, %rs122}, [%r4+64];
	st.shared.u32 	[%r4], %r294;
	st.shared.u32 	[%r4+4], %r295;
	st.shared.u32 	[%r4+8], %r296;
	st.shared.u32 	[%r4+12], %r297;
	st.shared.u32 	[%r4+16], %r298;
	st.shared.u32 	[%r4+20], %r299;
	st.shared.u32 	[%r4+24], %r300;
	st.shared.v2.u8 	[%r4+28], {%rs121, %rs122};
	st.shared.u32 	[%r4+32], %r45;
	st.shared.u32 	[%r4+36], %r287;
	st.shared.u32 	[%r4+40], %r288;
	st.shared.u32 	[%r4+44], %r289;
	st.shared.u32 	[%r4+48], %r290;
	st.shared.u32 	[%r4+52], %r291;
	st.shared.u32 	[%r4+56], %r292;
	st.shared.u32 	[%r4+60], %r293;
	st.shared.v2.u8 	[%r4+64], {%rs119, %rs120};
	st.shared.u32 	[%r4+68], %r46;
$L__BB0_33:
	bar.sync 	0;
	add.s32 	%r386, %r386, 4;
	setp.ne.s32 	%p57, %r386, 128;
	@%p57 bra 	$L__BB0_9;
	mul.lo.s32 	%r301, %r379, -858993459;
	shf.l.wrap.b32 	%r302, %r301, %r301, 30;
	setp.gt.u32 	%p58, %r302, 214748364;
	@%p58 bra 	$L__BB0_44;
	setp.ne.s32 	%p59, %r2, 0;
	bar.sync 	0;
	@%p59 bra 	$L__BB0_37;
$L__BB0_36:
	atom.relaxed.global.cas.b32 	%r303, [sem], 0, 1;
	setp.ne.s32 	%p60, %r303, 0;
	@%p60 bra 	$L__BB0_36;
$L__BB0_37:
	setp.ge.s32 	%p61, %r2, %r11;
	bar.sync 	0;
	@%p61 bra 	$L__BB0_39;
	ld.shared.u32 	%r319, [%r4];
	ld.shared.u32 	%r320, [%r4+4];
	ld.shared.u32 	%r321, [%r4+8];
	ld.shared.u32 	%r322, [%r4+12];
	ld.shared.u32 	%r323, [%r4+16];
	ld.shared.u32 	%r324, [%r4+20];
	ld.shared.u32 	%r325, [%r4+24];
	ld.shared.v2.u8 	{%rs125, %rs126}, [%r4+28];
	ld.shared.u32 	%r326, [%r4+32];
	st.global.u32 	[%rd2], %r319;
	st.global.u32 	[%rd2+4], %r320;
	st.global.u32 	[%rd2+8], %r321;
	st.global.u32 	[%rd2+12], %r322;
	st.global.u32 	[%rd2+16], %r323;
	st.global.u32 	[%rd2+20], %r324;
	st.global.u32 	[%rd2+24], %r325;
	st.global.v2.u8 	[%rd2+28], {%rs125, %rs126};
	st.global.u32 	[%rd2+32], %r326;
	bra.uni 	$L__BB0_41;
$L__BB0_39:
	shl.b32 	%r304, %r11, 1;
	setp.ge.s32 	%p62, %r2, %r304;
	@%p62 bra 	$L__BB0_41;
	ld.param.u64 	%rd23, [_Z22geneticAlgorithmKernelP8GenotypePciP17curandStateXORWOWPi_param_0];
	cvta.to.global.u64 	%rd15, %rd23;
	mov.u32 	%r305, %ctaid.x;
	mov.u32 	%r306, %ntid.x;
	mad.lo.s32 	%r307, %r305, %r306, %r2;
	add.s32 	%r308, %r307, %r306;
	sub.s32 	%r309, %r308, %r11;
	and.b32  	%r310, %r309, 255;
	mul.wide.u32 	%rd16, %r310, 36;
	add.s64 	%rd17, %rd15, %rd16;
	ld.global.u32 	%r311, [%rd17];
	ld.global.u32 	%r312, [%rd17+4];
	ld.global.u32 	%r313, [%rd17+8];
	ld.global.u32 	%r314, [%rd17+12];
	ld.global.u32 	%r315, [%rd17+16];
	ld.global.u32 	%r316, [%rd17+20];
	ld.global.u32 	%r317, [%rd17+24];
	ld.global.v2.u8 	{%rs123, %rs124}, [%rd17+28];
	ld.global.u32 	%r318, [%rd17+32];
	st.shared.u32 	[%r4], %r311;
	st.shared.u32 	[%r4+4], %r312;
	st.shared.u32 	[%r4+8], %r313;
	st.shared.u32 	[%r4+12], %r314;
	st.shared.u32 	[%r4+16], %r315;
	st.shared.u32 	[%r4+20], %r316;
	st.shared.u32 	[%r4+24], %r317;
	st.shared.v2.u8 	[%r4+28], {%rs123, %rs124};
	st.shared.u32 	[%r4+32], %r318;
$L__BB0_41:
	setp.ne.s32 	%p63, %r2, 0;
	bar.sync 	0;
	@%p63 bra 	$L__BB0_43;
	mov.b32 	%r327, 0;
	st.volatile.global.u32 	[sem], %r327;
	membar.gl;
$L__BB0_43:
	bar.sync 	0;
$L__BB0_44:
	setp.le.s32 	%p64, %r2, %r12;
	@%p64 bra 	$L__BB0_4;
	shr.u32 	%r329, %r384, 2;
	xor.b32  	%r330, %r329, %r384;
	shl.b32 	%r331, %r380, 4;
	shl.b32 	%r332, %r330, 1;
	xor.b32  	%r333, %r331, %r332;
	xor.b32  	%r334, %r333, %r380;
	xor.b32  	%r48, %r334, %r330;
	add.s32 	%r335, %r385, %r48;
	add.s32 	%r336, %r335, 362437;
	cvt.rn.f32.u32 	%f7, %r336;
	fma.rn.f32 	%f8, %f7, 0f2F800000, 0f2F000000;
	add.s32 	%r337, %r12, -1;
	cvt.rn.f32.s32 	%f9, %r337;
	mul.f32 	%f10, %f8, %f9;
	cvt.rmi.f32.f32 	%f11, %f10;
	cvt.rzi.s32.f32 	%r338, %f11;
	shr.u32 	%r339, %r383, 2;
	xor.b32  	%r340, %r339, %r383;
	shl.b32 	%r341, %r48, 4;
	shl.b32 	%r342, %r340, 1;
	xor.b32  	%r343, %r342, %r341;
	xor.b32  	%r344, %r343, %r340;
	xor.b32  	%r49, %r344, %r48;
	add.s32 	%r385, %r385, 724874;
	add.s32 	%r345, %r49, %r385;
	cvt.rn.f32.u32 	%f12, %r345;
	fma.rn.f32 	%f13, %f12, 0f2F800000, 0f2F000000;
	mul.f32 	%f14, %f13, %f9;
	cvt.rmi.f32.f32 	%f15, %f14;
	cvt.rzi.s32.f32 	%r346, %f15;
	mov.u32 	%r347, _ZZ22geneticAlgorithmKernelP8GenotypePciP17curandStateXORWOWPiE9sharedPop;
	mad.lo.s32 	%r51, %r346, 36, %r347;
	mad.lo.s32 	%r52, %r338, 36, %r347;
	mov.b32 	%r387, 0;
	mov.u32 	%r384, %r382;
	mov.u32 	%r383, %r381;
	mov.u32 	%r382, %r380;
	mov.u32 	%r381, %r48;
	mov.u32 	%r380, %r49;
$L__BB0_46:
	ld.const.u64 	%rd18, [GENES_D];
	cvta.to.global.u64 	%rd3, %rd18;
	shr.u32 	%r348, %r384, 2;
	xor.b32  	%r349, %r348, %r384;
	shl.b32 	%r350, %r380, 4;
	shl.b32 	%r351, %r349, 1;
	xor.b32  	%r352, %r350, %r351;
	xor.b32  	%r353, %r352, %r380;
	xor.b32  	%r395, %r353, %r349;
	add.s32 	%r399, %r385, 362437;
	add.s32 	%r354, %r395, %r399;
	cvt.rn.f32.u32 	%f16, %r354;
	fma.rn.f32 	%f17, %f16, 0f2F800000, 0f2F000000;
	mul.f32 	%f18, %f17, 0f42C60000;
	cvt.rmi.f32.f32 	%f19, %f18;
	cvt.rzi.s32.f32 	%r62, %f19;
	setp.gt.s32 	%p65, %r62, 44;
	add.s32 	%r63, %r52, %r387;
	add.s32 	%r64, %r51, %r387;
	add.s32 	%r65, %r4, %r387;
	@%p65 bra 	$L__BB0_48;
	ld.shared.u8 	%rs129, [%r63];
	st.shared.u8 	[%r65], %rs129;
	mov.u32 	%r394, %r395;
	mov.u32 	%r395, %r380;
	mov.u32 	%r384, %r381;
	mov.u32 	%r397, %r382;
	bra.uni 	$L__BB0_51;
$L__BB0_48:
	setp.gt.u32 	%p66, %r62, 89;
	@%p66 bra 	$L__BB0_50;
	ld.shared.u8 	%rs128, [%r64];
	st.shared.u8 	[%r65], %rs128;
	mov.u32 	%r394, %r395;
	mov.u32 	%r395, %r380;
	mov.u32 	%r384, %r381;
	mov.u32 	%r397, %r382;
	bra.uni 	$L__BB0_51;
$L__BB0_50:
	shr.u32 	%r355, %r383, 2;
	xor.b32  	%r356, %r355, %r383;
	shl.b32 	%r357, %r395, 4;
	shl.b32 	%r358, %r356, 1;
	xor.b32  	%r359, %r358, %r357;
	xor.b32  	%r360, %r359, %r356;
	xor.b32  	%r394, %r360, %r395;
	add.s32 	%r399, %r385, 724874;
	add.s32 	%r361, %r394, %r399;
	cvt.rn.f32.u32 	%f20, %r361;
	fma.rn.f32 	%f21, %f20, 0f2F800000, 0f2F000000;
	mul.f32 	%f22, %f21, 0f42AA0000;
	cvt.rmi.f32.f32 	%f23, %f22;
	cvt.rzi.s32.f32 	%r362, %f23;
	cvt.s64.s32 	%rd19, %r362;
	add.s64 	%rd20, %rd3, %rd19;
	ld.global.u8 	%rs127, [%rd20];
	st.shared.u8 	[%r65], %rs127;
	mov.u32 	%r384, %r380;
	mov.u32 	%r397, %r381;
	mov.u32 	%r383, %r382;
$L__BB0_51:
	shr.u32 	%r363, %r383, 2;
	xor.b32  	%r364, %r363, %r383;
	shl.b32 	%r365, %r394, 4;
	shl.b32 	%r366, %r364, 1;
	xor.b32  	%r367, %r365, %r366;
	xor.b32  	%r368, %r367, %r394;
	xor.b32  	%r381, %r368, %r364;
	add.s32 	%r385, %r399, 362437;
	add.s32 	%r369, %r381, %r385;
	cvt.rn.f32.u32 	%f24, %r369;
	fma.rn.f32 	%f25, %f24, 0f2F800000, 0f2F000000;
	mul.f32 	%f26, %f25, 0f42C60000;
	cvt.rmi.f32.f32 	%f27, %f26;
	cvt.rzi.s32.f32 	%r76, %f27;
	setp.lt.s32 	%p67, %r76, 45;
	@%p67 bra 	$L__BB0_55;
	setp.lt.u32 	%p68, %r76, 90;
	@%p68 bra 	$L__BB0_54;
	shr.u32 	%r370, %r397, 2;
	xor.b32  	%r371, %r370, %r397;
	shl.b32 	%r372, %r381, 4;
	shl.b32 	%r373, %r371, 1;
	xor.b32  	%r374, %r373, %r372;
	xor.b32  	%r375, %r374, %r371;
	xor.b32  	%r380, %r375, %r381;
	add.s32 	%r385, %r399, 724874;
	add.s32 	%r376, %r380, %r385;
	cvt.rn.f32.u32 	%f28, %r376;
	fma.rn.f32 	%f29, %f28, 0f2F800000, 0f2F000000;
	mul.f32 	%f30, %f29, 0f42AA0000;
	cvt.rmi.f32.f32 	%f31, %f30;
	cvt.rzi.s32.f32 	%r377, %f31;
	cvt.s64.s32 	%rd21, %r377;
	add.s64 	%rd22, %rd3, %rd21;
	ld.global.u8 	%rs130, [%rd22];
	st.shared.u8 	[%r65+1], %rs130;
	mov.u32 	%r382, %r394;
	mov.u32 	%r383, %r395;
	bra.uni 	$L__BB0_56;
$L__BB0_54:
	ld.shared.u8 	%rs131, [%r64+1];
	st.shared.u8 	[%r65+1], %rs131;
	mov.u32 	%r380, %r381;
	mov.u32 	%r381, %r394;
	mov.u32 	%r382, %r395;
	mov.u32 	%r383, %r384;
	mov.u32 	%r384, %r397;
	bra.uni 	$L__BB0_56;
$L__BB0_55:
	ld.shared.u8 	%rs132, [%r63+1];
	st.shared.u8 	[%r65+1], %rs132;
	mov.u32 	%r380, %r381;
	mov.u32 	%r381, %r394;
	mov.u32 	%r382, %r395;
	mov.u32 	%r383, %r384;
	mov.u32 	%r384, %r397;
$L__BB0_56:
	add.s32 	%r387, %r387, 2;
	setp.eq.s32 	%p69, %r387, 30;
	@%p69 bra 	$L__BB0_4;
	bra.uni 	$L__BB0_46;
$L__BB0_57:
	setp.gt.u32 	%p70, %r2, 255;
	@%p70 bra 	$L__BB0_59;
	st.global.u32 	[%rd2], %r21;
	st.global.u32 	[%rd2+4], %r22;
	st.global.u32 	[%rd2+8], %r23;
	st.global.u32 	[%rd2+12], %r24;
	st.global.u32 	[%rd2+16], %r25;
	st.global.u32 	[%rd2+20], %r26;
	st.global.u32 	[%rd2+24], %r27;
	mov.b32 	{%rs133, %rs134}, %r28;
	st.global.v2.u8 	[%rd2+28], {%rs133, %rs134};
	st.global.u32 	[%rd2+32], %r29;
$L__BB0_59:
	ret;

}
	// .globl	_Z12setup_kernelP17curandStateXORWOW
.visible .entry _Z12setup_kernelP17curandStateXORWOW(
	.param .u64 .ptr .align 1 _Z12setup_kernelP17curandStateXORWOW_param_0
)
{
	.reg .pred 	%p<24>;
	.reg .b32 	%r<406>;
	.reg .b64 	%rd<18>;

	ld.param.u64 	%rd8, [_Z12setup_kernelP17curandStateXORWOW_param_0];
	cvta.to.global.u64 	%rd9, %rd8;
	mov.u32 	%r182, %tid.x;
	mov.u32 	%r183, %ctaid.x;
	mov.u32 	%r184, %ntid.x;
	mad.lo.s32 	%r185, %r183, %r184, %r182;
	cvt.s64.s32 	%rd17, %r185;
	mul.wide.s32 	%rd10, %r185, 48;
	add.s64 	%rd2, %rd9, %rd10;
	mov.b32 	%r186, 1593684748;
	mov.b32 	%r187, 832094735;
	st.global.v2.u32 	[%rd2], {%r187, %r186};
	mov.b32 	%r188, -123459836;
	mov.b32 	%r189, 1111207954;
	st.global.v2.u32 	[%rd2+8], {%r189, %r188};
	mov.b32 	%r190, 1476011280;
	mov.b32 	%r191, -589760388;
	st.global.v2.u32 	[%rd2+16], {%r191, %r190};
	setp.eq.s32 	%p1, %r185, 0;
	@%p1 bra 	$L__BB1_42;
	mov.b32 	%r312, 0;
	mov.u64 	%rd12, precalc_xorwow_matrix;
$L__BB1_2:
	and.b64  	%rd4, %rd17, 3;
	setp.eq.s64 	%p2, %rd4, 0;
	@%p2 bra 	$L__BB1_41;
	mul.wide.u32 	%rd11, %r312, 3200;
	add.s64 	%rd5, %rd12, %rd11;
	cvt.u32.u64 	%r2, %rd4;
	mov.b32 	%r313, 0;
$L__BB1_4:
	mov.b32 	%r326, 0;
	mov.u32 	%r327, %r326;
	mov.u32 	%r328, %r326;
	mov.u32 	%r329, %r326;
	mov.u32 	%r330, %r326;
	mov.u32 	%r319, %r326;
$L__BB1_5:
	mul.wide.u32 	%rd13, %r319, 4;
	add.s64 	%rd14, %rd2, %rd13;
	ld.global.u32 	%r10, [%rd14+4];
	shl.b32 	%r11, %r319, 5;
	mov.b32 	%r325, 0;
$L__BB1_6:
	.pragma "nounroll";
	shr.u32 	%r196, %r10, %r325;
	and.b32  	%r197, %r196, 1;
	setp.eq.b32 	%p3, %r197, 1;
	not.pred 	%p4, %p3;
	add.s32 	%r198, %r11, %r325;
	mul.lo.s32 	%r199, %r198, 5;
	mul.wide.u32 	%rd15, %r199, 4;
	add.s64 	%rd6, %rd5, %rd15;
	@%p4 bra 	$L__BB1_8;
	ld.global.u32 	%r200, [%rd6];
	xor.b32  	%r330, %r330, %r200;
	ld.global.u32 	%r201, [%rd6+4];
	xor.b32  	%r329, %r329, %r201;
	ld.global.u32 	%r202, [%rd6+8];
	xor.b32  	%r328, %r328, %r202;
	ld.global.u32 	%r203, [%rd6+12];
	xor.b32  	%r327, %r327, %r203;
	ld.global.u32 	%r204, [%rd6+16];
	xor.b32  	%r326, %r326, %r204;
$L__BB1_8:
	and.b32  	%r206, %r196, 2;
	setp.eq.s32 	%p5, %r206, 0;
	@%p5 bra 	$L__BB1_10;
	ld.global.u32 	%r207, [%rd6+20];
	xor.b32  	%r330, %r330, %r207;
	ld.global.u32 	%r208, [%rd6+24];
	xor.b32  	%r329, %r329, %r208;
	ld.global.u32 	%r209, [%rd6+28];
	xor.b32  	%r328, %r328, %r209;
	ld.global.u32 	%r210, [%rd6+32];
	xor.b32  	%r327, %r327, %r210;
	ld.global.u32 	%r211, [%rd6+36];
	xor.b32  	%r326, %r326, %r211;
$L__BB1_10:
	and.b32  	%r213, %r196, 4;
	setp.eq.s32 	%p6, %r213, 0;
	@%p6 bra 	$L__BB1_12;
	ld.global.u32 	%r214, [%rd6+40];
	xor.b32  	%r330, %r330, %r214;
	ld.global.u32 	%r215, [%rd6+44];
	xor.b32  	%r329, %r329, %r215;
	ld.global.u32 	%r216, [%rd6+48];
	xor.b32  	%r328, %r328, %r216;
	ld.global.u32 	%r217, [%rd6+52];
	xor.b32  	%r327, %r327, %r217;
	ld.global.u32 	%r218, [%rd6+56];
	xor.b32  	%r326, %r326, %r218;
$L__BB1_12:
	and.b32  	%r220, %r196, 8;
	setp.eq.s32 	%p7, %r220, 0;
	@%p7 bra 	$L__BB1_14;
	ld.global.u32 	%r221, [%rd6+60];
	xor.b32  	%r330, %r330, %r221;
	ld.global.u32 	%r222, [%rd6+64];
	xor.b32  	%r329, %r329, %r222;
	ld.global.u32 	%r223, [%rd6+68];
	xor.b32  	%r328, %r328, %r223;
	ld.global.u32 	%r224, [%rd6+72];
	xor.b32  	%r327, %r327, %r224;
	ld.global.u32 	%r225, [%rd6+76];
	xor.b32  	%r326, %r326, %r225;
$L__BB1_14:
	and.b32  	%r227, %r196, 16;
	setp.eq.s32 	%p8, %r227, 0;
	@%p8 bra 	$L__BB1_16;
	ld.global.u32 	%r228, [%rd6+80];
	xor.b32  	%r330, %r330, %r228;
	ld.global.u32 	%r229, [%rd6+84];
	xor.b32  	%r329, %r329, %r229;
	ld.global.u32 	%r230, [%rd6+88];
	xor.b32  	%r328, %r328, %r230;
	ld.global.u32 	%r231, [%rd6+92];
	xor.b32  	%r327, %r327, %r231;
	ld.global.u32 	%r232, [%rd6+96];
	xor.b32  	%r326, %r326, %r232;
$L__BB1_16:
	and.b32  	%r234, %r196, 32;
	setp.eq.s32 	%p9, %r234, 0;
	@%p9 bra 	$L__BB1_18;
	ld.global.u32 	%r235, [%rd6+100];
	xor.b32  	%r330, %r330, %r235;
	ld.global.u32 	%r236, [%rd6+104];
	xor.b32  	%r329, %r329, %r236;
	ld.global.u32 	%r237, [%rd6+108];
	xor.b32  	%r328, %r328, %r237;
	ld.global.u32 	%r238, [%rd6+112];
	xor.b32  	%r327, %r327, %r238;
	ld.global.u32 	%r239, [%rd6+116];
	xor.b32  	%r326, %r326, %r239;
$L__BB1_18:
	and.b32  	%r241, %r196, 64;
	setp.eq.s32 	%p10, %r241, 0;
	@%p10 bra 	$L__BB1_20;
	ld.global.u32 	%r242, [%rd6+120];
	xor.b32  	%r330, %r330, %r242;
	ld.global.u32 	%r243, [%rd6+124];
	xor.b32  	%r329, %r329, %r243;
	ld.global.u32 	%r244, [%rd6+128];
	xor.b32  	%r328, %r328, %r244;
	ld.global.u32 	%r245, [%rd6+132];
	xor.b32  	%r327, %r327, %r245;
	ld.global.u32 	%r246, [%rd6+136];
	xor.b32  	%r326, %r326, %r246;
$L__BB1_20:
	and.b32  	%r248, %r196, 128;
	setp.eq.s32 	%p11, %r248, 0;
	@%p11 bra 	$L__BB1_22;
	ld.global.u32 	%r249, [%rd6+140];
	xor.b32  	%r330, %r330, %r249;
	ld.global.u32 	%r250, [%rd6+144];
	xor.b32  	%r329, %r329, %r250;
	ld.global.u32 	%r251, [%rd6+148];
	xor.b32  	%r328, %r328, %r251;
	ld.global.u32 	%r252, [%rd6+152];
	xor.b32  	%r327, %r327, %r252;
	ld.global.u32 	%r253, [%rd6+156];
	xor.b32  	%r326, %r326, %r253;
$L__BB1_22:
	and.b32  	%r255, %r196, 256;
	setp.eq.s32 	%p12, %r255, 0;
	@%p12 bra 	$L__BB1_24;
	ld.global.u32 	%r256, [%rd6+160];
	xor.b32  	%r330, %r330, %r256;
	ld.global.u32 	%r257, [%rd6+164];
	xor.b32  	%r329, %r329, %r257;
	ld.global.u32 	%r258, [%rd6+168];
	xor.b32  	%r328, %r328, %r258;
	ld.global.u32 	%r259, [%rd6+172];
	xor.b32  	%r327, %r327, %r259;
	ld.global.u32 	%r260, [%rd6+176];
	xor.b32  	%r326, %r326, %r260;
$L__BB1_24:
	and.b32  	%r262, %r196, 512;
	setp.eq.s32 	%p13, %r262, 0;
	@%p13 bra 	$L__BB1_26;
	ld.global.u32 	%r263, [%rd6+180];
	xor.b32  	%r330, %r330, %r263;
	ld.global.u32 	%r264, [%rd6+184];
	xor.b32  	%r329, %r329, %r264;
	ld.global.u32 	%r265, [%rd6+188];
	xor.b32  	%r328, %r328, %r265;
	ld.global.u32 	%r266, [%rd6+192];
	xor.b32  	%r327, %r327, %r266;
	ld.global.u32 	%r267, [%rd6+196];
	xor.b32  	%r326, %r326, %r267;
$L__BB1_26:
	and.b32  	%r269, %r196, 1024;
	setp.eq.s32 	%p14, %r269, 0;
	@%p14 bra 	$L__BB1_28;
	ld.global.u32 	%r270, [%rd6+200];
	xor.b32  	%r330, %r330, %r270;
	ld.global.u32 	%r271, [%rd6+204];
	xor.b32  	%r329, %r329, %r271;
	ld.global.u32 	%r272, [%rd6+208];
	xor.b32  	%r328, %r328, %r272;
	ld.global.u32 	%r273, [%rd6+212];
	xor.b32  	%r327, %r327, %r273;
	ld.global.u32 	%r274, [%rd6+216];
	xor.b32  	%r326, %r326, %r274;
$L__BB1_28:
	and.b32  	%r276, %r196, 2048;
	setp.eq.s32 	%p15, %r276, 0;
	@%p15 bra 	$L__BB1_30;
	ld.global.u32 	%r277, [%rd6+220];
	xor.b32  	%r330, %r330, %r277;
	ld.global.u32 	%r278, [%rd6+224];
	xor.b32  	%r329, %r329, %r278;
	ld.global.u32 	%r279, [%rd6+228];
	xor.b32  	%r328, %r328, %r279;
	ld.global.u32 	%r280, [%rd6+232];
	xor.b32  	%r327, %r327, %r280;
	ld.global.u32 	%r281, [%rd6+236];
	xor.b32  	%r326, %r326, %r281;
$L__BB1_30:
	and.b32  	%r283, %r196, 4096;
	setp.eq.s32 	%p16, %r283, 0;
	@%p16 bra 	$L__BB1_32;
	ld.global.u32 	%r284, [%rd6+240];
	xor.b32  	%r330, %r330, %r284;
	ld.global.u32 	%r285, [%rd6+244];
	xor.b32  	%r329, %r329, %r285;
	ld.global.u32 	%r286, [%rd6+248];
	xor.b32  	%r328, %r328, %r286;
	ld.global.u32 	%r287, [%rd6+252];
	xor.b32  	%r327, %r327, %r287;
	ld.global.u32 	%r288, [%rd6+256];
	xor.b32  	%r326, %r326, %r288;
$L__BB1_32:
	and.b32  	%r290, %r196, 8192;
	setp.eq.s32 	%p17, %r290, 0;
	@%p17 bra 	$L__BB1_34;
	ld.global.u32 	%r291, [%rd6+260];
	xor.b32  	%r330, %r330, %r291;
	ld.global.u32 	%r292, [%rd6+264];
	xor.b32  	%r329, %r329, %r292;
	ld.global.u32 	%r293, [%rd6+268];
	xor.b32  	%r328, %r328, %r293;
	ld.global.u32 	%r294, [%rd6+272];
	xor.b32  	%r327, %r327, %r294;
	ld.global.u32 	%r295, [%rd6+276];
	xor.b32  	%r326, %r326, %r295;
$L__BB1_34:
	and.b32  	%r297, %r196, 16384;
	setp.eq.s32 	%p18, %r297, 0;
	@%p18 bra 	$L__BB1_36;
	ld.global.u32 	%r298, [%rd6+280];
	xor.b32  	%r330, %r330, %r298;
	ld.global.u32 	%r299, [%rd6+284];
	xor.b32  	%r329, %r329, %r299;
	ld.global.u32 	%r300, [%rd6+288];
	xor.b32  	%r328, %r328, %r300;
	ld.global.u32 	%r301, [%rd6+292];
	xor.b32  	%r327, %r327, %r301;
	ld.global.u32 	%r302, [%rd6+296];
	xor.b32  	%r326, %r326, %r302;
$L__BB1_36:
	and.b32  	%r304, %r196, 32768;
	setp.eq.s32 	%p19, %r304, 0;
	@%p19 bra 	$L__BB1_38;
	ld.global.u32 	%r305, [%rd6+300];
	xor.b32  	%r330, %r330, %r305;
	ld.global.u32 	%r306, [%rd6+304];
	xor.b32  	%r329, %r329, %r306;
	ld.global.u32 	%r307, [%rd6+308];
	xor.b32  	%r328, %r328, %r307;
	ld.global.u32 	%r308, [%rd6+312];
	xor.b32  	%r327, %r327, %r308;
	ld.global.u32 	%r309, [%rd6+316];
	xor.b32  	%r326, %r326, %r309;
$L__BB1_38:
	add.s32 	%r325, %r325, 16;
	setp.ne.s32 	%p20, %r325, 32;
	@%p20 bra 	$L__BB1_6;
	mad.lo.s32 	%r310, %r319, -31, %r11;
	add.s32 	%r319, %r310, 1;
	setp.ne.s32 	%p21, %r319, 5;
	@%p21 bra 	$L__BB1_5;
	st.global.u32 	[%rd2+4], %r330;
	st.global.u32 	[%rd2+8], %r329;
	st.global.u32 	[%rd2+12], %r328;
	st.global.u32 	[%rd2+16], %r327;
	st.global.u32 	[%rd2+20], %r326;
	add.s32 	%r313, %r313, 1;
	setp.lt.u32 	%p22, %r313, %r2;
	@%p22 bra 	$L__BB1_4;
$L__BB1_41:
	shr.u64 	%rd7, %rd17, 2;
	add.s32 	%r312, %r312, 1;
	setp.gt.u64 	%p23, %rd17, 3;
	mov.u64 	%rd17, %rd7;
	@%p23 bra 	$L__BB1_2;
$L__BB1_42:
	mov.b32 	%r311, 0;
	st.global.v2.u32 	[%rd2+24], {%r311, %r311};
	st.global.u32 	[%rd2+32], %r311;
	mov.b64 	%rd16, 0;
	st.global.u64 	[%rd2+40], %rd16;
	ret;

}


// ===== COMPILED SASS (sm_100) =====

	.target	sm_100

	.elftype	@"ET_EXEC"


//--------------------- .note.nv.tkinfo           --------------------------
	.section	.note.nv.tkinfo,"",@"SHT_NOTE"
	.sectionflags	@"SHF_NOTE_NV_TKINFO"
	.tkinfo
        /*0018*/ 	.word	0x00000002
        /*0030*/ 	.string	""
        /*0030*/ 	.string	"ptxas"
        /*0030*/ 	.string	"Cuda compilation tools, release 13.0, V13.0.88"
        /*0030*/ 	.string	"Build cuda_13.0.r13.0/compiler.36424714_0"
        /*0030*/ 	.string	"-arch sm_100 -m 64 "



//--------------------- .note.nv.cuinfo           --------------------------
	.section	.note.nv.cuinfo,"",@"SHT_NOTE"
	.sectionflags	@"SHF_NOTE_NV_CUINFO"
        /*0018*/ 	.short	0x0002
        /*001a*/ 	.short	0x0064
        /*001c*/ 	.short	0x0082
	.zero		2


//--------------------- .nv.info                  --------------------------
	.section	.nv.info,"",@"SHT_CUDA_INFO"
	.align	4


	//----- nvinfo : EIATTR_REGCOUNT
	.align		4
        /*0000*/ 	.byte	0x04, 0x2f
        /*0002*/ 	.short	(.L_14 - .L_13)
	.align		4
.L_13:
        /*0004*/ 	.word	index@(_Z22geneticAlgorithmKernelP8GenotypePciP17curandStateXORWOWPi)
        /*0008*/ 	.word	0x00000020


	//----- nvinfo : EIATTR_FRAME_SIZE
	.align		4
.L_14:
        /*000c*/ 	.byte	0x04, 0x11
        /*000e*/ 	.short	(.L_16 - .L_15)
	.align		4
.L_15:
        /*0010*/ 	.word	index@($__internal_0_$__cuda_sm3x_div_rn_noftz_f32_slowpath)
        /*0014*/ 	.word	0x00000000


	//----- nvinfo : EIATTR_FRAME_SIZE
	.align		4
.L_16:
        /*0018*/ 	.byte	0x04, 0x11
        /*001a*/ 	.short	(.L_18 - .L_17)
	.align		4
.L_17:
        /*001c*/ 	.word	index@(_Z22geneticAlgorithmKernelP8GenotypePciP17curandStateXORWOWPi)
        /*0020*/ 	.word	0x00000000


	//----- nvinfo : EIATTR_REGCOUNT
	.align		4
.L_18:
        /*0024*/ 	.byte	0x04, 0x2f
        /*0026*/ 	.short	(.L_20 - .L_19)
	.align		4
.L_19:
        /*0028*/ 	.word	index@(_Z12setup_kernelP17curandStateXORWOW)
        /*002c*/ 	.word	0x0000001f


	//----- nvinfo : EIATTR_FRAME_SIZE
	.align		4
.L_20:
        /*0030*/ 	.byte	0x04, 0x11
        /*0032*/ 	.short	(.L_22 - .L_21)
	.align		4
.L_21:
        /*0034*/ 	.word	index@(_Z12setup_kernelP17curandStateXORWOW)
        /*0038*/ 	.word	0x00000000


	//----- nvinfo : EIATTR_MIN_STACK_SIZE
	.align		4
.L_22:
        /*003c*/ 	.byte	0x04, 0x12
        /*003e*/ 	.short	(.L_24 - .L_23)
	.align		4
.L_23:
        /*0040*/ 	.word	index@(_Z12setup_kernelP17curandStateXORWOW)
        /*0044*/ 	.word	0x00000000


	//----- nvinfo : EIATTR_MIN_STACK_SIZE
	.align		4
.L_24:
        /*0048*/ 	.byte	0x04, 0x12
        /*004a*/ 	.short	(.L_26 - .L_25)
	.align		4
.L_25:
        /*004c*/ 	.word	index@(_Z22geneticAlgorithmKernelP8GenotypePciP17curandStateXORWOWPi)
        /*0050*/ 	.word	0x00000000
.L_26:


//--------------------- .nv.compat                --------------------------
	.section	.nv.compat,"",@"SHT_CUDA_COMPAT_INFO"
	.align	4
        /*0000*/ 	.byte	0x02, 0x09, 0x00, 0x00, 0x02, 0x02, 0x01, 0x00, 0x02, 0x05, 0x05, 0x00, 0x03, 0x07, 0x01, 0x01
        /*0010*/ 	.byte	0x02, 0x03, 0x00, 0x00, 0x02, 0x06, 0x01, 0x00, 0x04, 0x0b, 0x08, 0x00, 0x01, 0x00, 0x00, 0x00
        /*0020*/ 	.byte	0x00, 0x00, 0x00, 0x00


//--------------------- .nv.info._Z12setup_kernelP17curandStateXORWOW --------------------------
	.section	.nv.info._Z12setup_kernelP17curandStateXORWOW,"",@"SHT_CUDA_INFO"
	.sectionflags	@""
	.align	4


	//----- nvinfo : EIATTR_CUDA_API_VERSION
	.align		4
        /*0000*/ 	.byte	0x04, 0x37
        /*0002*/ 	.short	(.L_28 - .L_27)
.L_27:
        /*0004*/ 	.word	0x00000082


	//----- nvinfo : EIATTR_KPARAM_INFO
	.align		4
.L_28:
        /*0008*/ 	.byte	0x04, 0x17
        /*000a*/ 	.short	(.L_30 - .L_29)
.L_29:
        /*000c*/ 	.word	0x00000000
        /*0010*/ 	.short	0x0000
        /*0012*/ 	.short	0x0000
        /*0014*/ 	.byte	0x00, 0xf5, 0x21, 0x00


	//----- nvinfo : EIATTR_SPARSE_MMA_MASK
	.align		4
.L_30:
        /*0018*/ 	.byte	0x03, 0x50
        /*001a*/ 	.short	0x0000


	//----- nvinfo : EIATTR_MAXREG_COUNT
	.align		4
        /*001c*/ 	.byte	0x03, 0x1b
        /*001e*/ 	.short	0x00ff


	//----- nvinfo : EIATTR_MERCURY_ISA_VERSION
	.align		4
        /*0020*/ 	.byte	0x03, 0x5f
        /*0022*/ 	.short	0x0101


	//----- nvinfo : EIATTR_VRC_CTA_INIT_COUNT
	.align		4
        /*0024*/ 	.byte	0x02, 0x4a
	.zero		1
	.zero		1


	//----- nvinfo : EIATTR_EXIT_INSTR_OFFSETS
	.align		4
        /*0028*/ 	.byte	0x04, 0x1c
        /*002a*/ 	.short	(.L_32 - .L_31)


	//   ....[0]....
.L_31:
        /*002c*/ 	.word	0x00000e80


	//----- nvinfo : EIATTR_CRS_STACK_SIZE
	.align		4
.L_32:
        /*0030*/ 	.byte	0x04, 0x1e
        /*0032*/ 	.short	(.L_34 - .L_33)
.L_33:
        /*0034*/ 	.word	0x00000000


	//----- nvinfo : EIATTR_CBANK_PARAM_SIZE
	.align		4
.L_34:
        /*0038*/ 	.byte	0x03, 0x19
        /*003a*/ 	.short	0x0008


	//----- nvinfo : EIATTR_PARAM_CBANK
	.align		4
        /*003c*/ 	.byte	0x04, 0x0a
        /*003e*/ 	.short	(.L_36 - .L_35)
	.align		4
.L_35:
        /*0040*/ 	.word	index@(.nv.constant0._Z12setup_kernelP17curandStateXORWOW)
        /*0044*/ 	.short	0x0380
        /*0046*/ 	.short	0x0008


	//----- nvinfo : EIATTR_SW_WAR
	.align		4
.L_36:
        /*0048*/ 	.byte	0x04, 0x36
        /*004a*/ 	.short	(.L_38 - .L_37)
.L_37:
        /*004c*/ 	.word	0x00000008
.L_38:


//--------------------- .nv.info._Z22geneticAlgorithmKernelP8GenotypePciP17curandStateXORWOWPi --------------------------
	.section	.nv.info._Z22geneticAlgorithmKernelP8GenotypePciP17curandStateXORWOWPi,"",@"SHT_CUDA_INFO"
	.sectionflags	@""
	.align	4


	//----- nvinfo : EIATTR_CUDA_API_VERSION
	.align		4
        /*0000*/ 	.byte	0x04, 0x37
        /*0002*/ 	.short	(.L_40 - .L_39)
.L_39:
        /*0004*/ 	.word	0x00000082


	//----- nvinfo : EIATTR_KPARAM_INFO
	.align		4
.L_40:
        /*0008*/ 	.byte	0x04, 0x17
        /*000a*/ 	.short	(.L_42 - .L_41)
.L_41:
        /*000c*/ 	.word	0x00000000
        /*0010*/ 	.short	0x0004
        /*0012*/ 	.short	0x0020
        /*0014*/ 	.byte	0x00, 0xf5, 0x21, 0x00


	//----- nvinfo : EIATTR_KPARAM_INFO
	.align		4
.L_42:
        /*0018*/ 	.byte	0x04, 0x17
        /*001a*/ 	.short	(.L_44 - .L_43)
.L_43:
        /*001c*/ 	.word	0x00000000
        /*0020*/ 	.short	0x0003
        /*0022*/ 	.short	0x0018
        /*0024*/ 	.byte	0x00, 0xf5, 0x21, 0x00


	//----- nvinfo : EIATTR_KPARAM_INFO
	.align		4
.L_44:
        /*0028*/ 	.byte	0x04, 0x17
        /*002a*/ 	.short	(.L_46 - .L_45)
.L_45:
        /*002c*/ 	.word	0x00000000
        /*0030*/ 	.short	0x0002
        /*0032*/ 	.short	0x0010
        /*0034*/ 	.byte	0x00, 0xf0, 0x11, 0x00


	//----- nvinfo : EIATTR_KPARAM_INFO
	.align		4
.L_46:
        /*0038*/ 	.byte	0x04, 0x17
        /*003a*/ 	.short	(.L_48 - .L_47)
.L_47:
        /*003c*/ 	.word	0x00000000
        /*0040*/ 	.short	0x0001
        /*0042*/ 	.short	0x0008
        /*0044*/ 	.byte	0x00, 0xf5, 0x21, 0x00


	//----- nvinfo : EIATTR_KPARAM_INFO
	.align		4
.L_48:
        /*0048*/ 	.byte	0x04, 0x17
        /*004a*/ 	.short	(.L_50 - .L_49)
.L_49:
        /*004c*/ 	.word	0x00000000
        /*0050*/ 	.short	0x0000
        /*0052*/ 	.short	0x0000
        /*0054*/ 	.byte	0x00, 0xf5, 0x21, 0x00


	//----- nvinfo : EIATTR_SPARSE_MMA_MASK
	.align		4
.L_50:
        /*0058*/ 	.byte	0x03, 0x50
        /*005a*/ 	.short	0x0000


	//----- nvinfo : EIATTR_MAXREG_COUNT
	.align		4
        /*005c*/ 	.byte	0x03, 0x1b
        /*005e*/ 	.short	0x00ff


	//----- nvinfo : EIATTR_NUM_BARRIERS
	.align		4
        /*0060*/ 	.byte	0x02, 0x4c
        /*0062*/ 	.byte	0x01
	.zero		1


	//----- nvinfo : EIATTR_MERCURY_ISA_VERSION
	.align		4
        /*0064*/ 	.byte	0x03, 0x5f
        /*0066*/ 	.short	0x0101


	//----- nvinfo : EIATTR_VRC_CTA_INIT_COUNT
	.align		4
        /*0068*/ 	.byte	0x02, 0x4a
	.zero		1
	.zero		1


	//----- nvinfo : EIATTR_EXIT_INSTR_OFFSETS
	.align		4
        /*006c*/ 	.byte	0x04, 0x1c
        /*006e*/ 	.short	(.L_52 - .L_51)


	//   ....[0]....
.L_51:
        /*0070*/ 	.word	0x00000060


	//   ....[1]....
        /*0074*/ 	.word	0x00003440


	//   ....[2]....
        /*0078*/ 	.word	0x00003510


	//----- nvinfo : EIATTR_CRS_STACK_SIZE
	.align		4
.L_52:
        /*007c*/ 	.byte	0x04, 0x1e
        /*007e*/ 	.short	(.L_54 - .L_53)
.L_53:
        /*0080*/ 	.word	0x00000000


	//----- nvinfo : EIATTR_CBANK_PARAM_SIZE
	.align		4
.L_54:
        /*0084*/ 	.byte	0x03, 0x19
        /*0086*/ 	.short	0x0028


	//----- nvinfo : EIATTR_PARAM_CBANK
	.align		4
        /*0088*/ 	.byte	0x04, 0x0a
        /*008a*/ 	.short	(.L_56 - .L_55)
	.align		4
.L_55:
        /*008c*/ 	.word	index@(.nv.constant0._Z22geneticAlgorithmKernelP8GenotypePciP17curandStateXORWOWPi)
        /*0090*/ 	.short	0x0380
        /*0092*/ 	.short	0x0028


	//----- nvinfo : EIATTR_SW_WAR
	.align		4
.L_56:
        /*0094*/ 	.byte	0x04, 0x36
        /*0096*/ 	.short	(.L_58 - .L_57)
.L_57:
        /*0098*/ 	.word	0x00000008
.L_58:


//--------------------- .nv.callgraph             --------------------------
	.section	.nv.callgraph,"",@"SHT_CUDA_CALLGRAPH"
	.align	4
	.sectionentsize	8
	.align		4
        /*0000*/ 	.word	0x00000000
	.align		4
        /*0004*/ 	.word	0xffffffff
	.align		4
        /*0008*/ 	.word	0x00000000
	.align		4
        /*000c*/ 	.word	0xfffffffe
	.align		4
        /*0010*/ 	.word	0x00000000
	.align		4
        /*0014*/ 	.word	0xfffffffd
	.align		4
        /*0018*/ 	.word	0x00000000
	.align		4
        /*001c*/ 	.word	0xfffffffc


//--------------------- .nv.constant4             --------------------------
	.section	.nv.constant4,"a",@progbits
	.align	8
	.align		8
.nv.constant4:
        /*0000*/ 	.dword	precalc_xorwow_matrix
	.align		8
        /*0008*/ 	.dword	precalc_xorwow_offset_matrix
	.align		8
        /*0010*/ 	.dword	mrg32k3aM1
	.align		8
        /*0018*/ 	.dword	mrg32k3aM2
	.align		8
        /*0020*/ 	.dword	mrg32k3aM1SubSeq
	.align		8
        /*0028*/ 	.dword	mrg32k3aM2SubSeq
	.align		8
        /*0030*/ 	.dword	mrg32k3aM1Seq
	.align		8
        /*0038*/ 	.dword	mrg32k3aM2Seq
	.align		8
        /*0040*/ 	.dword	$str
	.align		8
        /*0048*/ 	.dword	sem


//--------------------- .nv.constant3             --------------------------
	.section	.nv.constant3,"a",@progbits
	.align	8
.nv.constant3:
	.type		__cr_lgamma_table,@object
	.size		__cr_lgamma_table,(GENES_D - __cr_lgamma_table)
__cr_lgamma_table:
        /*0000*/ 	.byte	0x00, 0x00, 0x00, 0x00, 0x00, 0x00, 0x00, 0x00, 0x00, 0x00, 0x00, 0x00, 0x00, 0x00, 0x00, 0x00
        /*0010*/ 	.byte	0xef, 0x39, 0xfa, 0xfe, 0x42, 0x2e, 0xe6, 0x3f, 0x02, 0x20, 0x2a, 0xfa, 0x0b, 0xab, 0xfc, 0x3f
        /*0020*/ 	.byte	0xf9, 0x2c, 0x92, 0x7c, 0xa7, 0x6c, 0x09, 0x40, 0xc9, 0x79, 0x44, 0x3c, 0x64, 0x26, 0x13, 0x40
        /*0030*/ 	.byte	0xca, 0x01, 0xcf, 0x3a, 0x27, 0x51, 0x1a, 0x40, 0x30, 0xcc, 0x2d, 0xf3, 0xe1, 0x0c, 0x21, 0x40
        /*0040*/ 	.byte	0x0d, 0xb7, 0xfc, 0x82, 0x8e, 0x35, 0x25, 0x40
	.align		8
	.type		GENES_D,@object
	.size		GENES_D,(GENE_LENGTH_D - GENES_D)
GENES_D:
        /*0048*/ 	.dword	fun@R_CUDA_G64($str)
	.type		GENE_LENGTH_D,@object
	.size		GENE_LENGTH_D,(.L_11 - GENE_LENGTH_D)
GENE_LENGTH_D:
        /*0050*/ 	.byte	0x56, 0x00, 0x00, 0x00
.L_11:


//--------------------- .text._Z12setup_kernelP17curandStateXORWOW --------------------------
	.section	.text._Z12setup_kernelP17curandStateXORWOW,"ax",@progbits
	.align	128
        .global         _Z12setup_kernelP17curandStateXORWOW
        .type           _Z12setup_kernelP17curandStateXORWOW,@function
        .size           _Z12setup_kernelP17curandStateXORWOW,(.L_x_59 - _Z12setup_kernelP17curandStateXORWOW)
        .other          _Z12setup_kernelP17curandStateXORWOW,@"STO_CUDA_ENTRY STV_DEFAULT"
_Z12setup_kernelP17curandStateXORWOW:
.text._Z12setup_kernelP17curandStateXORWOW:
[----:B------:R-:W-:Y:S01]  /*0000*/  LDC R1, c[0x0][0x37c] ;  /* 0x0000df00ff017b82 */ /* 0x000fe20000000800 */
[----:B------:R-:W0:Y:S07]  /*0010*/  S2R R13, SR_TID.X ;  /* 0x00000000000d7919 */ /* 0x000e2e0000002100 */
[----:B------:R-:W0:Y:S01]  /*0020*/  S2UR UR6, SR_CTAID.X ;  /* 0x00000000000679c3 */ /* 0x000e220000002500 */
[----:B------:R-:W1:Y:S01]  /*0030*/  LDCU.64 UR4, c[0x0][0x358] ;  /* 0x00006b00ff0477ac */ /* 0x000e620008000a00 */
[----:B------:R-:W-:Y:S01]  /*0040*/  IMAD.MOV.U32 R2, RZ, RZ, 0x3198c20f ;  /* 0x3198c20fff027424 */ /* 0x000fe200078e00ff */
[----:B------:R-:W-:Y:S01]  /*0050*/  BSSY.RECONVERGENT B0, `(.L_x_0) ;  /* 0x00000df000007945 */ /* 0x000fe20003800200 */
[----:B------:R-:W-:-:S02]  /*0060*/  IMAD.MOV.U32 R3, RZ, RZ, 0x5efdb30c ;  /* 0x5efdb30cff037424 */ /* 0x000fc400078e00ff */
[----:B------:R-:W-:Y:S02]  /*0070*/  IMAD.MOV.U32 R4, RZ, RZ, 0x423bb012 ;  /* 0x423bb012ff047424 */ /* 0x000fe400078e00ff */
[----:B------:R-:W0:Y:S01]  /*0080*/  LDC R0, c[0x0][0x360] ;  /* 0x0000d800ff007b82 */ /* 0x000e220000000800 */
[----:B------:R-:W-:Y:S02]  /*0090*/  IMAD.MOV.U32 R5, RZ, RZ, -0x75bd8fc ;  /* 0xf8a42704ff057424 */ /* 0x000fe400078e00ff */
[----:B------:R-:W-:Y:S02]  /*00a0*/  IMAD.MOV.U32 R8, RZ, RZ, -0x23270784 ;  /* 0xdcd8f87cff087424 */ /* 0x000fe400078e00ff */
[----:B------:R-:W-:-:S03]  /*00b0*/  IMAD.MOV.U32 R9, RZ, RZ, 0x57fa2510 ;  /* 0x57fa2510ff097424 */ /* 0x000fc600078e00ff */
[----:B------:R-:W2:Y:S01]  /*00c0*/  LDC.64 R6, c[0x0][0x380] ;  /* 0x0000e000ff067b82 */ /* 0x000ea20000000a00 */
[----:B0-----:R-:W-:-:S05]  /*00d0*/  IMAD R13, R0, UR6, R13 ;  /* 0x00000006000d7c24 */ /* 0x001fca000f8e020d */
[C---:B------:R-:W-:Y:S01]  /*00e0*/  ISETP.NE.AND P0, PT, R13.reuse, RZ, PT ;  /* 0x000000ff0d00720c */ /* 0x040fe20003f05270 */
[----:B--2---:R-:W-:-:S05]  /*00f0*/  IMAD.WIDE R6, R13, 0x30, R6 ;  /* 0x000000300d067825 */ /* 0x004fca00078e0206 */
[----:B-1----:R0:W-:Y:S04]  /*0100*/  STG.E.64 desc[UR4][R6.64], R2 ;  /* 0x0000000206007986 */ /* 0x0021e8000c101b04 */
[----:B------:R0:W-:Y:S04]  /*0110*/  STG.E.64 desc[UR4][R6.64+0x8], R4 ;  /* 0x0000080406007986 */ /* 0x0001e8000c101b04 */
[----:B------:R0:W-:Y:S01]  /*0120*/  STG.E.64 desc[UR4][R6.64+0x10], R8 ;  /* 0x0000100806007986 */ /* 0x0001e2000c101b04 */
[----:B------:R-:W-:Y:S05]  /*0130*/  @!P0 BRA `(.L_x_1) ;  /* 0x0000000c00408947 */ /* 0x000fea0003800000 */
[----:B------:R-:W-:Y:S01]  /*0140*/  SHF.R.S32.HI R0, RZ, 0x1f, R13 ;  /* 0x0000001fff007819 */ /* 0x000fe2000001140d */
[----:B------:R-:W-:-:S07]  /*0150*/  IMAD.MOV.U32 R12, RZ, RZ, RZ ;  /* 0x000000ffff0c7224 */ /* 0x000fce00078e00ff */
.L_x_7:
[----:B0-----:R-:W-:Y:S01]  /*0160*/  LOP3.LUT R2, R13, 0x3, RZ, 0xc0, !PT ;  /* 0x000000030d027812 */ /* 0x001fe200078ec0ff */
[----:B------:R-:W-:Y:S03]  /*0170*/  BSSY.RECONVERGENT B1, `(.L_x_2) ;  /* 0x00000c6000017945 */ /* 0x000fe60003800200 */
[----:B------:R-:W-:-:S04]  /*0180*/  ISETP.NE.U32.AND P0, PT, R2, RZ, PT ;  /* 0x000000ff0200720c */ /* 0x000fc80003f05070 */
[----:B------:R-:W-:-:S13]  /*0190*/  ISETP.NE.AND.EX P0, PT, RZ, RZ, PT, P0 ;  /* 0x000000ffff00720c */ /* 0x000fda0003f05300 */
[----:B------:R-:W-:Y:S05]  /*01a0*/  @!P0 BRA `(.L_x_3) ;  /* 0x0000000c00088947 */ /* 0x000fea0003800000 */
[----:B------:R-:W0:Y:S01]  /*01b0*/  LDC.64 R8, c[0x4][RZ] ;  /* 0x01000000ff087b82 */ /* 0x000e220000000a00 */
[----:B------:R-:W-:Y:S02]  /*01c0*/  IMAD.MOV.U32 R14, RZ, RZ, RZ ;  /* 0x000000ffff0e7224 */ /* 0x000fe400078e00ff */
[----:B0-----:R-:W-:-:S07]  /*01d0*/  IMAD.WIDE.U32 R8, R12, 0xc80, R8 ;  /* 0x00000c800c087825 */ /* 0x001fce00078e0008 */
.L_x_6:
[----:B0-----:R-:W-:Y:S01]  /*01e0*/  IMAD.MOV.U32 R15, RZ, RZ, RZ ;  /* 0x000000ffff0f7224 */ /* 0x001fe200078e00ff */
[----:B------:R-:W-:Y:S01]  /*01f0*/  CS2R R2, SRZ ;  /* 0x0000000000027805 */ /* 0x000fe2000001ff00 */
[----:B------:R-:W-:Y:S01]  /*0200*/  IMAD.MOV.U32 R17, RZ, RZ, RZ ;  /* 0x000000ffff117224 */ /* 0x000fe200078e00ff */
[----:B------:R-:W-:-:S07]  /*0210*/  CS2R R4, SRZ ;  /* 0x0000000000047805 */ /* 0x000fce000001ff00 */
.L_x_5:
[----:B------:R-:W-:-:S05]  /*0220*/  IMAD.WIDE.U32 R10, R17, 0x4, R6 ;  /* 0x00000004110a7825 */ /* 0x000fca00078e0006 */
[----:B------:R0:W5:Y:S01]  /*0230*/  LDG.E R16, desc[UR4][R10.64+0x4] ;  /* 0x000004040a107981 */ /* 0x000162000c1e1900 */
[----:B------:R-:W-:-:S07]  /*0240*/  IMAD.MOV.U32 R19, RZ, RZ, RZ ;  /* 0x000000ffff137224 */ /* 0x000fce00078e00ff */
.L_x_4:
[----:B-----5:R-:W-:Y:S01]  /*0250*/  SHF.R.U32.HI R24, RZ, R19, R16 ;  /* 0x00000013ff187219 */ /* 0x020fe20000011610 */
[----:B0-----:R-:W-:-:S03]  /*0260*/  IMAD.SHL.U32 R10, R17, 0x20, RZ ;  /* 0x00000020110a7824 */ /* 0x001fc600078e00ff */
[----:B------:R-:W-:Y:S01]  /*0270*/  LOP3.LUT R11, R24, 0x1, RZ, 0xc0, !PT ;  /* 0x00000001180b7812 */ /* 0x000fe200078ec0ff */
[----:B------:R-:W-:-:S03]  /*0280*/  IMAD.IADD R10, R10, 0x1, R19 ;  /* 0x000000010a0a7824 */ /* 0x000fc600078e0213 */
[----:B------:R-:W-:Y:S01]  /*0290*/  ISETP.NE.U32.AND P0, PT, R11, 0x1, PT ;  /* 0x000000010b00780c */ /* 0x000fe20003f05070 */
[----:B------:R-:W-:-:S03]  /*02a0*/  IMAD R11, R10, 0x5, RZ ;  /* 0x000000050a0b7824 */ /* 0x000fc600078e02ff */
[----:B------:R-:W-:Y:S01]  /*02b0*/  R2P PR, R24, 0x7e ;  /* 0x0000007e18007804 */ /* 0x000fe20000000000 */
[----:B------:R-:W-:-:S08]  /*02c0*/  IMAD.WIDE.U32 R10, R11, 0x4, R8 ;  /* 0x000000040b0a7825 */ /* 0x000fd000078e0008 */
[----:B------:R-:W2:Y:S04]  /*02d0*/  @!P0 LDG.E R18, desc[UR4][R10.64] ;  /* 0x000000040a128981 */ /* 0x000ea8000c1e1900 */
[----:B------:R-:W3:Y:S04]  /*02e0*/  @!P0 LDG.E R20, desc[UR4][R10.64+0x10] ;  /* 0x000010040a148981 */ /* 0x000ee8000c1e1900 */
[----:B------:R-:W4:Y:S04]  /*02f0*/  @P1 LDG.E R22, desc[UR4][R10.64+0x14] ;  /* 0x000014040a161981 */ /* 0x000f28000c1e1900 */
[----:B------:R-:W4:Y:S04]  /*0300*/  @P2 LDG.E R26, desc[UR4][R10.64+0x28] ;  /* 0x000028040a1a2981 */ /* 0x000f28000c1e1900 */
[----:B------:R-:W4:Y:S04]  /*0310*/  @!P0 LDG.E R21, desc[UR4][R10.64+0x4] ;  /* 0x000004040a158981 */ /* 0x000f28000c1e1900 */
[----:B------:R-:W4:Y:S04]  /*0320*/  @!P0 LDG.E R23, desc[UR4][R10.64+0xc] ;  /* 0x00000c040a178981 */ /* 0x000f28000c1e1900 */
[----:B------:R-:W4:Y:S04]  /*0330*/  @P1 LDG.E R25, desc[UR4][R10.64+0x18] ;  /* 0x000018040a191981 */ /* 0x000f28000c1e1900 */
[----:B------:R-:W4:Y:S04]  /*0340*/  @P3 LDG.E R28, desc[UR4][R10.64+0x3c] ;  /* 0x00003c040a1c3981 */ /* 0x000f28000c1e1900 */
[----:B------:R-:W4:Y:S01]  /*0350*/  @P6 LDG.E R27, desc[UR4][R10.64+0x7c] ;  /* 0x00007c040a1b6981 */ /* 0x000f22000c1e1900 */
[----:B--2---:R-:W-:-:S03]  /*0360*/  @!P0 LOP3.LUT R15, R15, R18, RZ, 0x3c, !PT ;  /* 0x000000120f0f8212 */ /* 0x004fc600078e3cff */
[----:B------:R-:W2:Y:S01]  /*0370*/  @!P0 LDG.E R18, desc[UR4][R10.64+0x8] ;  /* 0x000008040a128981 */ /* 0x000ea2000c1e1900 */
[----:B---3--:R-:W-:-:S03]  /*0380*/  @!P0 LOP3.LUT R3, R3, R20, RZ, 0x3c, !PT ;  /* 0x0000001403038212 */ /* 0x008fc600078e3cff */
[----:B------:R-:W3:Y:S01]  /*0390*/  @P1 LDG.E R20, desc[UR4][R10.64+0x24] ;  /* 0x000024040a141981 */ /* 0x000ee2000c1e1900 */
[----:B----4-:R-:W-:-:S03]  /*03a0*/  @P1 LOP3.LUT R15, R15, R22, RZ, 0x3c, !PT ;  /* 0x000000160f0f1212 */ /* 0x010fc600078e3cff */
[----:B------:R-:W4:Y:S01]  /*03b0*/  @P2 LDG.E R22, desc[UR4][R10.64+0x38] ;  /* 0x000038040a162981 */ /* 0x000f22000c1e1900 */
[----:B------:R-:W-:-:S03]  /*03c0*/  @P2 LOP3.LUT R15, R15, R26, RZ, 0x3c, !PT ;  /* 0x0000001a0f0f2212 */ /* 0x000fc600078e3cff */
[----:B------:R-:W4:Y:S01]  /*03d0*/  @P4 LDG.E R26, desc[UR4][R10.64+0x50] ;  /* 0x000050040a1a4981 */ /* 0x000f22000c1e1900 */
[----:B------:R-:W-:-:S03]  /*03e0*/  @!P0 LOP3.LUT R4, R4, R21, RZ, 0x3c, !PT ;  /* 0x0000001504048212 */ /* 0x000fc600078e3cff */
[----:B------:R-:W4:Y:S01]  /*03f0*/  @P1 LDG.E R21, desc[UR4][R10.64+0x20] ;  /* 0x000020040a151981 */ /* 0x000f22000c1e1900 */
[----:B------:R-:W-:-:S03]  /*0400*/  @!P0 LOP3.LUT R2, R2, R23, RZ, 0x3c, !PT ;  /* 0x0000001702028212 */ /* 0x000fc600078e3cff */
[----:B------:R-:W4:Y:S01]  /*0410*/  @P2 LDG.E R23, desc[UR4][R10.64+0x2c] ;  /* 0x00002c040a172981 */ /* 0x000f22000c1e1900 */
[----:B------:R-:W-:-:S03]  /*0420*/  @P1 LOP3.LUT R4, R4, R25, RZ, 0x3c, !PT ;  /* 0x0000001904041212 */ /* 0x000fc600078e3cff */
[----:B------:R-:W4:Y:S01]  /*0430*/  @P2 LDG.E R25, desc[UR4][R10.64+0x34] ;  /* 0x000034040a192981 */ /* 0x000f22000c1e1900 */
[----:B--2---:R-:W-:-:S03]  /*0440*/  @!P0 LOP3.LUT R5, R5, R18, RZ, 0x3c, !PT ;  /* 0x0000001205058212 */ /* 0x004fc600078e3cff */
[----:B------:R-:W2:Y:S01]  /*0450*/  @P1 LDG.E R18, desc[UR4][R10.64+0x1c] ;  /* 0x00001c040a121981 */ /* 0x000ea2000c1e1900 */
[----:B---3--:R-:W-:-:S03]  /*0460*/  @P1 LOP3.LUT R3, R3, R20, RZ, 0x3c, !PT ;  /* 0x0000001403031212 */ /* 0x008fc600078e3cff */
[----:B------:R-:W3:Y:S01]  /*0470*/  @P2 LDG.E R20, desc[UR4][R10.64+0x30] ;  /* 0x000030040a142981 */ /* 0x000ee2000c1e1900 */
[----:B----4-:R-:W-:-:S03]  /*0480*/  @P2 LOP3.LUT R3, R3, R22, RZ, 0x3c, !PT ;  /* 0x0000001603032212 */ /* 0x010fc600078e3cff */
[----:B------:R-:W4:Y:S01]  /*0490*/  @P3 LDG.E R22, desc[UR4][R10.64+0x4c] ;  /* 0x00004c040a163981 */ /* 0x000f22000c1e1900 */
[----:B------:R-:W-:-:S04]  /*04a0*/  @P3 LOP3.LUT R15, R15, R28, RZ, 0x3c, !PT ;  /* 0x0000001c0f0f3212 */ /* 0x000fc800078e3cff */
[----:B------:R-:W-:Y:S02]  /*04b0*/  @P4 LOP3.LUT R15, R15, R26, RZ, 0x3c, !PT ;  /* 0x0000001a0f0f4212 */ /* 0x000fe400078e3cff */
[----:B------:R-:W-:Y:S01]  /*04c0*/  @P1 LOP3.LUT R2, R2, R21, RZ, 0x3c, !PT ;  /* 0x0000001502021212 */ /* 0x000fe200078e3cff */
[----:B------:R-:W4:Y:S04]  /*04d0*/  @P5 LDG.E R26, desc[UR4][R10.64+0x64] ;  /* 0x000064040a1a5981 */ /* 0x000f28000c1e1900 */
[----:B------:R-:W4:Y:S01]  /*04e0*/  @P3 LDG.E R21, desc[UR4][R10.64+0x40] ;  /* 0x000040040a153981 */ /* 0x000f22000c1e1900 */
[----:B------:R-:W-:Y:S02]  /*04f0*/  @P2 LOP3.LUT R4, R4, R23, RZ, 0x3c, !PT ;  /* 0x0000001704042212 */ /* 0x000fe400078e3cff */
[----:B------:R-:W-:Y:S01]  /*0500*/  @P2 LOP3.LUT R2, R2, R25, RZ, 0x3c, !PT ;  /* 0x0000001902022212 */ /* 0x000fe200078e3cff */
[----:B------:R-:W4:Y:S04]  /*0510*/  @P3 LDG.E R23, desc[UR4][R10.64+0x48] ;  /* 0x000048040a173981 */ /* 0x000f28000c1e1900 */
[----:B------:R-:W4:Y:S01]  /*0520*/  @P4 LDG.E R25, desc[UR4][R10.64+0x54] ;  /* 0x000054040a194981 */ /* 0x000f22000c1e1900 */
[----:B--2---:R-:W-:-:S03]  /*0530*/  @P1 LOP3.LUT R5, R5, R18, RZ, 0x3c, !PT ;  /* 0x0000001205051212 */ /* 0x004fc600078e3cff */
[----:B------:R-:W2:Y:S01]  /*0540*/  @P3 LDG.E R18, desc[UR4][R10.64+0x44] ;  /* 0x000044040a123981 */ /* 0x000ea2000c1e1900 */
[----:B---3--:R-:W-:-:S03]  /*0550*/  @P2 LOP3.LUT R5, R5, R20, RZ, 0x3c, !PT ;  /* 0x0000001405052212 */ /* 0x008fc600078e3cff */
[----:B------:R-:W3:Y:S01]  /*0560*/  @P4 LDG.E R20, desc[UR4][R10.64+0x58] ;  /* 0x000058040a144981 */ /* 0x000ee2000c1e1900 */
[----:B----4-:R-:W-:-:S03]  /*0570*/  @P3 LOP3.LUT R3, R3, R22, RZ, 0x3c, !PT ;  /* 0x0000001603033212 */ /* 0x010fc600078e3cff */
[----:B------:R-:W4:Y:S01]  /*0580*/  @P4 LDG.E R22, desc[UR4][R10.64+0x60] ;  /* 0x000060040a164981 */ /* 0x000f22000c1e1900 */
[----:B------:R-:W-:Y:S02]  /*0590*/  LOP3.LUT P0, RZ, R24, 0x80, RZ, 0xc0, !PT ;  /* 0x0000008018ff7812 */ /* 0x000fe4000780c0ff */
[----:B------:R-:W-:Y:S02]  /*05a0*/  @P5 LOP3.LUT R15, R15, R26, RZ, 0x3c, !PT ;  /* 0x0000001a0f0f5212 */ /* 0x000fe400078e3cff */
[----:B------:R-:W4:Y:S01]  /*05b0*/  @P6 LDG.E R26, desc[UR4][R10.64+0x78] ;  /* 0x000078040a1a6981 */ /* 0x000f22000c1e1900 */
[----:B------:R-:W-:-:S03]  /*05c0*/  @P3 LOP3.LUT R4, R4, R21, RZ, 0x3c, !PT ;  /* 0x0000001504043212 */ /* 0x000fc600078e3cff */
[----:B------:R-:W4:Y:S01]  /*05d0*/  @P4 LDG.E R21, desc[UR4][R10.64+0x5c] ;  /* 0x00005c040a154981 */ /* 0x000f22000c1e1900 */
[----:B------:R-:W-:-:S03]  /*05e0*/  @P3 LOP3.LUT R2, R2, R23, RZ, 0x3c, !PT ;  /* 0x0000001702023212 */ /* 0x000fc600078e3cff */
[----:B------:R-:W4:Y:S01]  /*05f0*/  @P5 LDG.E R23, desc[UR4][R10.64+0x68] ;  /* 0x000068040a175981 */ /* 0x000f22000c1e1900 */
[----:B------:R-:W-:-:S03]  /*0600*/  @P4 LOP3.LUT R4, R4, R25, RZ, 0x3c, !PT ;  /* 0x0000001904044212 */ /* 0x000fc600078e3cff */
[----:B------:R-:W4:Y:S01]  /*0610*/  @P5 LDG.E R25, desc[UR4][R10.64+0x70] ;  /* 0x000070040a195981 */ /* 0x000f22000c1e1900 */
[----:B--2---:R-:W-:-:S03]  /*0620*/  @P3 LOP3.LUT R5, R5, R18, RZ, 0x3c, !PT ;  /* 0x0000001205053212 */ /* 0x004fc600078e3cff */
[----:B------:R-:W2:Y:S01]  /*0630*/  @P5 LDG.E R18, desc[UR4][R10.64+0x6c] ;  /* 0x00006c040a125981 */ /* 0x000ea2000c1e1900 */
[----:B---3--:R-:W-:-:S03]  /*0640*/  @P4 LOP3.LUT R5, R5, R20, RZ, 0x3c, !PT ;  /* 0x0000001405054212 */ /* 0x008fc600078e3cff */
[----:B------:R-:W3:Y:S01]  /*0650*/  @P5 LDG.E R20, desc[UR4][R10.64+0x74] ;  /* 0x000074040a145981 */ /* 0x000ee2000c1e1900 */
[----:B----4-:R-:W-:-:S03]  /*0660*/  @P4 LOP3.LUT R3, R3, R22, RZ, 0x3c, !PT ;  /* 0x0000001603034212 */ /* 0x010fc600078e3cff */
[----:B------:R-:W4:Y:S01]  /*0670*/  @P0 LDG.E R22, desc[UR4][R10.64+0x8c] ;  /* 0x00008c040a160981 */ /* 0x000f22000c1e1900 */
[----:B------:R-:W-:-:S03]  /*0680*/  @P6 LOP3.LUT R15, R15, R26, RZ, 0x3c, !PT ;  /* 0x0000001a0f0f6212 */ /* 0x000fc600078e3cff */
        /* <DEDUP_REMOVED lines=13> */
[----:B------:R-:W-:Y:S02]  /*0760*/  @P6 LOP3.LUT R4, R4, R27, RZ, 0x3c, !PT ;  /* 0x0000001b04046212 */ /* 0x000fe400078e3cff */
[----:B------:R-:W-:Y:S02]  /*0770*/  @P6 LOP3.LUT R2, R2, R21, RZ, 0x3c, !PT ;  /* 0x0000001502026212 */ /* 0x000fe400078e3cff */
[----:B------:R-:W-:Y:S02]  /*0780*/  @P0 LOP3.LUT R4, R4, R23, RZ, 0x3c, !PT ;  /* 0x0000001704040212 */ /* 0x000fe400078e3cff */
[----:B------:R-:W-:Y:S02]  /*0790*/  @P0 LOP3.LUT R2, R2, R25, RZ, 0x3c, !PT ;  /* 0x0000001902020212 */ /* 0x000fe400078e3cff */
[----:B--2---:R-:W-:Y:S02]  /*07a0*/  @P6 LOP3.LUT R5, R5, R18, RZ, 0x3c, !PT ;  /* 0x0000001205056212 */ /* 0x004fe400078e3cff */
[----:B---3--:R-:W-:-:S02]  /*07b0*/  @P6 LOP3.LUT R3, R3, R20, RZ, 0x3c, !PT ;  /* 0x0000001403036212 */ /* 0x008fc400078e3cff */
[----:B----4-:R-:W-:Y:S02]  /*07c0*/  @P0 LOP3.LUT R5, R5, R22, RZ, 0x3c, !PT ;  /* 0x0000001605050212 */ /* 0x010fe400078e3cff */
[----:B------:R-:W-:Y:S02]  /*07d0*/  @P0 LOP3.LUT R3, R3, R26, RZ, 0x3c, !PT ;  /* 0x0000001a03030212 */ /* 0x000fe400078e3cff */
[----:B------:R-:W-:-:S13]  /*07e0*/  R2P PR, R24.B1, 0x7f ;  /* 0x0000007f18007804 */ /* 0x000fda0000001000 */
[----:B------:R-:W2:Y:S04]  /*07f0*/  @P0 LDG.E R18, desc[UR4][R10.64+0xa0] ;  /* 0x0000a0040a120981 */ /* 0x000ea8000c1e1900 */
[----:B------:R-:W3:Y:S04]  /*0800*/  @P1 LDG.E R22, desc[UR4][R10.64+0xb4] ;  /* 0x0000b4040a161981 */ /* 0x000ee8000c1e1900 */
[----:B------:R-:W4:Y:S04]  /*0810*/  @P2 LDG.E R26, desc[UR4][R10.64+0xc8] ;  /* 0x0000c8040a1a2981 */ /* 0x000f28000c1e1900 */
[----:B------:R-:W4:Y:S04]  /*0820*/  @P3 LDG.E R28, desc[UR4][R10.64+0xdc] ;  /* 0x0000dc040a1c3981 */ /* 0x000f28000c1e1900 */
[----:B------:R-:W4:Y:S04]  /*0830*/  @P0 LDG.E R23, desc[UR4][R10.64+0xa4] ;  /* 0x0000a4040a170981 */ /* 0x000f28000c1e1900 */
[----:B------:R-:W4:Y:S04]  /*0840*/  @P0 LDG.E R20, desc[UR4][R10.64+0xa8] ;  /* 0x0000a8040a140981 */ /* 0x000f28000c1e1900 */
[----:B------:R-:W4:Y:S04]  /*0850*/  @P4 LDG.E R25, desc[UR4][R10.64+0xf0] ;  /* 0x0000f0040a194981 */ /* 0x000f28000c1e1900 */
        /* <DEDUP_REMOVED lines=21> */
[----:B------:R-:W-:Y:S02]  /*09b0*/  LOP3.LUT P0, RZ, R24, 0x8000, RZ, 0xc0, !PT ;  /* 0x0000800018ff7812 */ /* 0x000fe4000780c0ff */
[----:B----4-:R-:W-:Y:S01]  /*09c0*/  @P5 LOP3.LUT R15, R15, R26, RZ, 0x3c, !PT ;  /* 0x0000001a0f0f5212 */ /* 0x010fe200078e3cff */
[----:B------:R-:W4:Y:S04]  /*09d0*/  @P3 LDG.E R24, desc[UR4][R10.64+0xe4] ;  /* 0x0000e4040a183981 */ /* 0x000f28000c1e1900 */
[----:B------:R-:W2:Y:S01]  /*09e0*/  @P6 LDG.E R26, desc[UR4][R10.64+0x118] ;  /* 0x000118040a1a6981 */ /* 0x000ea2000c1e1900 */
        /* <DEDUP_REMOVED lines=8> */
[----:B---3--:R-:W-:-:S03]  /*0a70*/  @P2 LOP3.LUT R3, R3, R22, RZ, 0x3c, !PT ;  /* 0x0000001603032212 */ /* 0x008fc600078e3cff */
[----:B------:R-:W3:Y:S01]  /*0a80*/  @P4 LDG.E R22, desc[UR4][R10.64+0x100] ;  /* 0x000100040a164981 */ /* 0x000ee2000c1e1900 */
[----:B--2---:R-:W-:-:S03]  /*0a90*/  @P6 LOP3.LUT R15, R15, R26, RZ, 0x3c, !PT ;  /* 0x0000001a0f0f6212 */ /* 0x004fc600078e3cff */
[----:B------:R-:W2:Y:S01]  /*0aa0*/  @P0 LDG.E R26, desc[UR4][R10.64+0x12c] ;  /* 0x00012c040a1a0981 */ /* 0x000ea2000c1e1900 */
[----:B----4-:R-:W-:-:S03]  /*0ab0*/  @P2 LOP3.LUT R2, R2, R23, RZ, 0x3c, !PT ;  /* 0x0000001702022212 */ /* 0x010fc600078e3cff */
[----:B------:R-:W4:Y:S01]  /*0ac0*/  @P4 LDG.E R23, desc[UR4][R10.64+0xfc] ;  /* 0x0000fc040a174981 */ /* 0x000f22000c1e1900 */
[----:B------:R-:W-:-:S03]  /*0ad0*/  @P2 LOP3.LUT R5, R5, R20, RZ, 0x3c, !PT ;  /* 0x0000001405052212 */ /* 0x000fc600078e3cff */
[----:B------:R-:W4:Y:S01]  /*0ae0*/  @P4 LDG.E R20, desc[UR4][R10.64+0xf8] ;  /* 0x0000f8040a144981 */ /* 0x000f22000c1e1900 */
[----:B------:R-:W-:Y:S02]  /*0af0*/  @P3 LOP3.LUT R2, R2, R27, RZ, 0x3c, !PT ;  /* 0x0000001b02023212 */ /* 0x000fe400078e3cff */
[----:B------:R-:W-:Y:S01]  /*0b00*/  @P3 LOP3.LUT R4, R4, R25, RZ, 0x3c, !PT ;  /* 0x0000001904043212 */ /* 0x000fe200078e3cff */
[----:B------:R-:W4:Y:S01]  /*0b10*/  @P5 LDG.E R27, desc[UR4][R10.64+0x110] ;  /* 0x000110040a1b5981 */ /* 0x000f22000c1e1900 */
[----:B------:R-:W-:-:S03]  /*0b20*/  @P3 LOP3.LUT R5, R5, R24, RZ, 0x3c, !PT ;  /* 0x0000001805053212 */ /* 0x000fc600078e3cff */
[----:B------:R-:W4:Y:S04]  /*0b30*/  @P5 LDG.E R25, desc[UR4][R10.64+0x108] ;  /* 0x000108040a195981 */ /* 0x000f28000c1e1900 */
        /* <DEDUP_REMOVED lines=19> */
[----:B------:R-:W-:-:S05]  /*0c70*/  VIADD R19, R19, 0x10 ;  /* 0x0000001013137836 */ /* 0x000fca0000000000 */
[----:B------:R-:W-:Y:S02]  /*0c80*/  ISETP.NE.AND P1, PT, R19, 0x20, PT ;  /* 0x000000201300780c */ /* 0x000fe40003f25270 */
[----:B------:R-:W-:Y:S02]  /*0c90*/  @P5 LOP3.LUT R3, R3, R18, RZ, 0x3c, !PT ;  /* 0x0000001203035212 */ /* 0x000fe400078e3cff */
[----:B------:R-:W-:Y:S02]  /*0ca0*/  @P6 LOP3.LUT R4, R4, R21, RZ, 0x3c, !PT ;  /* 0x0000001504046212 */ /* 0x000fe400078e3cff */
[----:B---3--:R-:W-:-:S04]  /*0cb0*/  @P6 LOP3.LUT R3, R3, R22, RZ, 0x3c, !PT ;  /* 0x0000001603036212 */ /* 0x008fc800078e3cff */
[----:B--2---:R-:W-:Y:S02]  /*0cc0*/  @P0 LOP3.LUT R3, R3, R26, RZ, 0x3c, !PT ;  /* 0x0000001a03030212 */ /* 0x004fe400078e3cff */
[----:B----4-:R-:W-:Y:S02]  /*0cd0*/  @P6 LOP3.LUT R2, R2, R23, RZ, 0x3c, !PT ;  /* 0x0000001702026212 */ /* 0x010fe400078e3cff */
[----:B------:R-:W-:Y:S02]  /*0ce0*/  @P6 LOP3.LUT R5, R5, R20, RZ, 0x3c, !PT ;  /* 0x0000001405056212 */ /* 0x000fe400078e3cff */
[----:B------:R-:W-:Y:S02]  /*0cf0*/  @P0 LOP3.LUT R2, R2, R27, RZ, 0x3c, !PT ;  /* 0x0000001b02020212 */ /* 0x000fe400078e3cff */
[----:B------:R-:W-:Y:S02]  /*0d00*/  @P0 LOP3.LUT R4, R4, R25, RZ, 0x3c, !PT ;  /* 0x0000001904040212 */ /* 0x000fe400078e3cff */
[----:B------:R-:W-:Y:S01]  /*0d10*/  @P0 LOP3.LUT R5, R5, R24, RZ, 0x3c, !PT ;  /* 0x0000001805050212 */ /* 0x000fe200078e3cff */
[----:B------:R-:W-:Y:S06]  /*0d20*/  @P1 BRA `(.L_x_4) ;  /* 0xfffffff400481947 */ /* 0x000fec000383ffff */
[----:B------:R-:W-:-:S05]  /*0d30*/  VIADD R17, R17, 0x1 ;  /* 0x0000000111117836 */ /* 0x000fca0000000000 */
[----:B------:R-:W-:-:S13]  /*0d40*/  ISETP.NE.AND P0, PT, R17, 0x5, PT ;  /* 0x000000051100780c */ /* 0x000fda0003f05270 */
[----:B------:R-:W-:Y:S05]  /*0d50*/  @P0 BRA `(.L_x_5) ;  /* 0xfffffff400300947 */ /* 0x000fea000383ffff */
[----:B------:R0:W-:Y:S01]  /*0d60*/  STG.E.64 desc[UR4][R6.64+0x8], R4 ;  /* 0x0000080406007986 */ /* 0x0001e2000c101b04 */
[----:B------:R-:W-:Y:S01]  /*0d70*/  VIADD R14, R14, 0x1 ;  /* 0x000000010e0e7836 */ /* 0x000fe20000000000 */
[----:B------:R-:W-:Y:S02]  /*0d80*/  LOP3.LUT R11, R13, 0x3, RZ, 0xc0, !PT ;  /* 0x000000030d0b7812 */ /* 0x000fe400078ec0ff */
[----:B------:R0:W-:Y:S02]  /*0d90*/  STG.E.64 desc[UR4][R6.64+0x10], R2 ;  /* 0x0000100206007986 */ /* 0x0001e4000c101b04 */
[----:B------:R-:W-:Y:S02]  /*0da0*/  ISETP.GE.U32.AND P0, PT, R14, R11, PT ;  /* 0x0000000b0e00720c */ /* 0x000fe40003f06070 */
[----:B------:R0:W-:Y:S11]  /*0db0*/  STG.E desc[UR4][R6.64+0x4], R15 ;  /* 0x0000040f06007986 */ /* 0x0001f6000c101904 */
[----:B------:R-:W-:Y:S05]  /*0dc0*/  @!P0 BRA `(.L_x_6) ;  /* 0xfffffff400048947 */ /* 0x000fea000383ffff */
.L_x_3:
[----:B------:R-:W-:Y:S05]  /*0dd0*/  BSYNC.RECONVERGENT B1 ;  /* 0x0000000000017941 */ /* 0x000fea0003800200 */
.L_x_2:
[C---:B------:R-:W-:Y:S01]  /*0de0*/  ISETP.GT.U32.AND P0, PT, R13.reuse, 0x3, PT ;  /* 0x000000030d00780c */ /* 0x040fe20003f04070 */
[----:B------:R-:W-:Y:S01]  /*0df0*/  VIADD R12, R12, 0x1 ;  /* 0x000000010c0c7836 */ /* 0x000fe20000000000 */
[--C-:B------:R-:W-:Y:S02]  /*0e00*/  SHF.R.U64 R13, R13, 0x2, R0.reuse ;  /* 0x000000020d0d7819 */ /* 0x100fe40000001200 */
[----:B------:R-:W-:Y:S02]  /*0e10*/  ISETP.GT.U32.AND.EX P0, PT, R0, RZ, PT, P0 ;  /* 0x000000ff0000720c */ /* 0x000fe40003f04100 */
[----:B------:R-:W-:-:S11]  /*0e20*/  SHF.R.U32.HI R0, RZ, 0x2, R0 ;  /* 0x00000002ff007819 */ /* 0x000fd60000011600 */
[----:B------:R-:W-:Y:S05]  /*0e30*/  @P0 BRA `(.L_x_7) ;  /* 0xfffffff000c80947 */ /* 0x000fea000383ffff */
.L_x_1:
[----:B------:R-:W-:Y:S05]  /*0e40*/  BSYNC.RECONVERGENT B0 ;  /* 0x0000000000007941 */ /* 0x000fea0003800200 */
.L_x_0:
[----:B------:R-:W-:Y:S04]  /*0e50*/  STG.E.64 desc[UR4][R6.64+0x18], RZ ;  /* 0x000018ff06007986 */ /* 0x000fe8000c101b04 */
[----:B------:R-:W-:Y:S04]  /*0e60*/  STG.E desc[UR4][R6.64+0x20], RZ ;  /* 0x000020ff06007986 */ /* 0x000fe8000c101904 */
[----:B------:R-:W-:Y:S01]  /*0e70*/  STG.E.64 desc[UR4][R6.64+0x28], RZ ;  /* 0x000028ff06007986 */ /* 0x000fe2000c101b04 */
[----:B------:R-:W-:Y:S05]  /*0e80*/  EXIT ;  /* 0x000000000000794d */ /* 0x000fea0003800000 */
.L_x_8:
[----:B------:R-:W-:-:S00]  /*0e90*/  BRA `(.L_x_8) ;  /* 0xfffffffc00fc7947 */ /* 0x000fc0000383ffff */
[----:B------:R-:W-:-:S00]  /*0ea0*/  NOP ;  /* 0x0000000000007918 */ /* 0x000fc00000000000 */
        /* <DEDUP_REMOVED lines=13> */
.L_x_59:


//--------------------- .text._Z22geneticAlgorithmKernelP8GenotypePciP17curandStateXORWOWPi --------------------------
	.section	.text._Z22geneticAlgorithmKernelP8GenotypePciP17curandStateXORWOWPi,"ax",@progbits
	.align	128
        .global         _Z22geneticAlgorithmKernelP8GenotypePciP17curandStateXORWOWPi
        .type           _Z22geneticAlgorithmKernelP8GenotypePciP17curandStateXORWOWPi,@function
        .size           _Z22geneticAlgorithmKernelP8GenotypePciP17curandStateXORWOWPi,(.L_x_58 - _Z22geneticAlgorithmKernelP8GenotypePciP17curandStateXORWOWPi)
        .other          _Z22geneticAlgorithmKernelP8GenotypePciP17curandStateXORWOWPi,@"STO_CUDA_ENTRY STV_DEFAULT"
_Z22geneticAlgorithmKernelP8GenotypePciP17curandStateXORWOWPi:
.text._Z22geneticAlgorithmKernelP8GenotypePciP17curandStateXORWOWPi:
[----:B------:R-:W-:Y:S01]  /*0000*/  LDC R1, c[0x0][0x37c] ;  /* 0x0000df00ff017b82 */ /* 0x000fe20000000800 */
[----:B------:R-:W0:Y:S07]  /*0010*/  S2R R12, SR_TID.X ;  /* 0x00000000000c7919 */ /* 0x000e2e0000002100 */
[----:B------:R-:W0:Y:S08]  /*0020*/  S2UR UR4, SR_CTAID.X ;  /* 0x00000000000479c3 */ /* 0x000e300000002500 */
[----:B------:R-:W0:Y:S02]  /*0030*/  LDC R15, c[0x0][0x360] ;  /* 0x0000d800ff0f7b82 */ /* 0x000e240000000800 */
[----:B0-----:R-:W-:-:S05]  /*0040*/  IMAD R17, R15, UR4, R12 ;  /* 0x000000040f117c24 */ /* 0x001fca000f8e020c */
[----:B------:R-:W-:-:S13]  /*0050*/  ISETP.GT.AND P0, PT, R17, 0xff, PT ;  /* 0x000000ff1100780c */ /* 0x000fda0003f04270 */
[----:B------:R-:W-:Y:S05]  /*0060*/  @P0 EXIT ;  /* 0x000000000000094d */ /* 0x000fea0003800000 */
[----:B------:R-:W0:Y:S01]  /*0070*/  LDC.64 R10, c[0x0][0x380] ;  /* 0x0000e000ff0a7b82 */ /* 0x000e220000000a00 */
[----:B------:R-:W1:Y:S01]  /*0080*/  LDCU.64 UR4, c[0x0][0x358] ;  /* 0x00006b00ff0477ac */ /* 0x000e620008000a00 */
[----:B------:R-:W-:Y:S01]  /*0090*/  ISETP.GT.U32.AND P0, PT, R12, 0xff, PT ;  /* 0x000000ff0c00780c */ /* 0x000fe20003f04070 */
[----:B------:R-:W2:Y:S05]  /*00a0*/  S2R R13, SR_CgaCtaId ;  /* 0x00000000000d7919 */ /* 0x000eaa0000008800 */
[----:B------:R-:W3:Y:S01]  /*00b0*/  LDC.64 R2, c[0x0][0x398] ;  /* 0x0000e600ff027b82 */ /* 0x000ee20000000a00 */
[----:B0-----:R-:W-:-:S06]  /*00c0*/  IMAD.WIDE R10, R17, 0x24, R10 ;  /* 0x00000024110a7825 */ /* 0x001fcc00078e020a */
[----:B-1----:R-:W4:Y:S04]  /*00d0*/  @!P0 LDG.E.U16 R5, desc[UR4][R10.64+0x1c] ;  /* 0x00001c040a058981 */ /* 0x002f28000c1e1500 */
[----:B------:R-:W4:Y:S04]  /*00e0*/  @!P0 LDG.E R4, desc[UR4][R10.64] ;  /* 0x000000040a048981 */ /* 0x000f28000c1e1900 */
[----:B------:R-:W4:Y:S04]  /*00f0*/  @!P0 LDG.E R6, desc[UR4][R10.64+0x4] ;  /* 0x000004040a068981 */ /* 0x000f28000c1e1900 */
[----:B------:R-:W4:Y:S04]  /*0100*/  @!P0 LDG.E R14, desc[UR4][R10.64+0x8] ;  /* 0x000008040a0e8981 */ /* 0x000f28000c1e1900 */
[----:B------:R-:W4:Y:S04]  /*0110*/  @!P0 LDG.E R18, desc[UR4][R10.64+0xc] ;  /* 0x00000c040a128981 */ /* 0x000f28000c1e1900 */
[----:B------:R-:W4:Y:S04]  /*0120*/  @!P0 LDG.E R20, desc[UR4][R10.64+0x10] ;  /* 0x000010040a148981 */ /* 0x000f28000c1e1900 */
[----:B------:R-:W4:Y:S04]  /*0130*/  @!P0 LDG.E R22, desc[UR4][R10.64+0x14] ;  /* 0x000014040a168981 */ /* 0x000f28000c1e1900 */
[----:B------:R-:W4:Y:S04]  /*0140*/  @!P0 LDG.E R24, desc[UR4][R10.64+0x18] ;  /* 0x000018040a188981 */ /* 0x000f28000c1e1900 */
[----:B------:R-:W4:Y:S01]  /*0150*/  @!P0 LDG.E R26, desc[UR4][R10.64+0x20] ;  /* 0x000020040a1a8981 */ /* 0x000f22000c1e1900 */
[----:B------:R-:W-:-:S04]  /*0160*/  MOV R0, 0x400 ;  /* 0x0000040000007802 */ /* 0x000fc80000000f00 */
[----:B--2---:R-:W-:-:S05]  /*0170*/  LEA R13, R13, R0, 0x18 ;  /* 0x000000000d0d7211 */ /* 0x004fca00078ec0ff */
[----:B------:R-:W-:Y:S02]  /*0180*/  IMAD R13, R12, 0x24, R13 ;  /* 0x000000240c0d7824 */ /* 0x000fe400078e020d */
[----:B---3--:R-:W-:Y:S01]  /*0190*/  IMAD.WIDE R16, R17, 0x30, R2 ;  /* 0x0000003011107825 */ /* 0x008fe200078e0202 */
[----:B----4-:R-:W-:Y:S02]  /*01a0*/  @!P0 PRMT R28, R5, 0x7710, RZ ;  /* 0x00007710051c8816 */ /* 0x010fe400000000ff */
[----:B------:R-:W-:Y:S04]  /*01b0*/  @!P0 STS [R13], R4 ;  /* 0x000000040d008388 */ /* 0x000fe80000000800 */
[----:B------:R0:W-:Y:S04]  /*01c0*/  @!P0 STS [R13+0x4], R6 ;  /* 0x000004060d008388 */ /* 0x0001e80000000800 */
[----:B------:R1:W-:Y:S04]  /*01d0*/  @!P0 STS [R13+0x8], R14 ;  /* 0x0000080e0d008388 */ /* 0x0003e80000000800 */
[----:B------:R2:W-:Y:S04]  /*01e0*/  @!P0 STS [R13+0xc], R18 ;  /* 0x00000c120d008388 */ /* 0x0005e80000000800 */
[----:B------:R2:W-:Y:S04]  /*01f0*/  @!P0 STS [R13+0x10], R20 ;  /* 0x000010140d008388 */ /* 0x0005e80000000800 */
[----:B------:R2:W-:Y:S04]  /*0200*/  @!P0 STS [R13+0x14], R22 ;  /* 0x000014160d008388 */ /* 0x0005e80000000800 */
[----:B------:R2:W-:Y:S04]  /*0210*/  @!P0 STS [R13+0x18], R24 ;  /* 0x000018180d008388 */ /* 0x0005e80000000800 */
[----:B------:R2:W-:Y:S04]  /*0220*/  @!P0 STS.U16 [R13+0x1c], R28 ;  /* 0x00001c1c0d008388 */ /* 0x0005e80000000400 */
[----:B------:R2:W-:Y:S01]  /*0230*/  @!P0 STS [R13+0x20], R26 ;  /* 0x0000201a0d008388 */ /* 0x0005e20000000800 */
[----:B------:R-:W-:Y:S06]  /*0240*/  BAR.SYNC.DEFER_BLOCKING 0x0 ;  /* 0x0000000000007b1d */ /* 0x000fec0000010000 */
[----:B------:R2:W5:Y:S04]  /*0250*/  LDG.E.64 R8, desc[UR4][R16.64] ;  /* 0x0000000410087981 */ /* 0x000568000c1e1b00 */
[----:B0-----:R2:W5:Y:S04]  /*0260*/  LDG.E.64 R6, desc[UR4][R16.64+0x8] ;  /* 0x0000080410067981 */ /* 0x001568000c1e1b00 */
[----:B------:R2:W5:Y:S01]  /*0270*/  LDG.E.64 R4, desc[UR4][R16.64+0x10] ;  /* 0x0000100410047981 */ /* 0x000562000c1e1b00 */
[----:B------:R-:W-:-:S02]  /*0280*/  IMAD R0, R15, 0xa, RZ ;  /* 0x0000000a0f007824 */ /* 0x000fc400078e02ff */
[----:B------:R-:W-:Y:S02]  /*0290*/  IMAD.MOV.U32 R19, RZ, RZ, 0x3c23d70a ;  /* 0x3c23d70aff137424 */ /* 0x000fe400078e00ff */
[----:B------:R-:W-:Y:S01]  /*02a0*/  IMAD.MOV.U32 R2, RZ, RZ, 0x42c80000 ;  /* 0x42c80000ff027424 */ /* 0x000fe200078e00ff */
[----:B------:R-:W-:-:S03]  /*02b0*/  I2FP.F32.U32 R0, R0 ;  /* 0x0000000000007245 */ /* 0x000fc60000201000 */
[----:B------:R-:W-:Y:S01]  /*02c0*/  FFMA R3, R19, -R2, 1 ;  /* 0x3f80000013037423 */ /* 0x000fe20000000802 */
[----:B------:R-:W0:Y:S01]  /*02d0*/  FCHK P1, R0, 100 ;  /* 0x42c8000000007902 */ /* 0x000e220000020000 */
[C---:B------:R-:W-:Y:S02]  /*02e0*/  ISETP.GE.U32.AND P0, PT, R12.reuse, 0xff, PT ;  /* 0x000000ff0c00780c */ /* 0x040fe40003f06070 */
[----:B------:R-:W-:Y:S01]  /*02f0*/  FFMA R19, R3, R19, 0.0099999997764825820923 ;  /* 0x3c23d70a03137423 */ /* 0x000fe20000000013 */
[----:B------:R-:W-:-:S03]  /*0300*/  LOP3.LUT R3, R12, 0x1, RZ, 0xc0, !PT ;  /* 0x000000010c037812 */ /* 0x000fc600078ec0ff */
[----:B-1----:R-:W-:Y:S01]  /*0310*/  FFMA R14, R0, R19, RZ ;  /* 0x00000013000e7223 */ /* 0x002fe200000000ff */
[C---:B------:R-:W-:Y:S02]  /*0320*/  ISETP.NE.U32.AND P3, PT, R3.reuse, 0x1, !P0 ;  /* 0x000000010300780c */ /* 0x040fe40004765070 */
[----:B------:R-:W-:Y:S01]  /*0330*/  ISETP.EQ.U32.AND P0, PT, R3, 0x1, !P0 ;  /* 0x000000010300780c */ /* 0x000fe20004702070 */
[----:B------:R-:W-:-:S04]  /*0340*/  FFMA R3, R14, -100, R0 ;  /* 0xc2c800000e037823 */ /* 0x000fc80000000000 */
[----:B------:R-:W-:Y:S01]  /*0350*/  FFMA R3, R19, R3, R14 ;  /* 0x0000000313037223 */ /* 0x000fe2000000000e */
[----:B0-2---:R-:W-:Y:S07]  /*0360*/  @!P1 BRA `(.L_x_9) ;  /* 0x0000000000109947 */ /* 0x005fee0003800000 */
[----:B------:R-:W-:Y:S01]  /*0370*/  IMAD.MOV.U32 R3, RZ, RZ, R0 ;  /* 0x000000ffff037224 */ /* 0x000fe200078e0000 */
[----:B------:R-:W-:-:S07]  /*0380*/  MOV R14, 0x3a0 ;  /* 0x000003a0000e7802 */ /* 0x000fce0000000f00 */
[----:B-----5:R-:W-:Y:S05]  /*0390*/  CALL.REL.NOINC `($__internal_0_$__cuda_sm3x_div_rn_noftz_f32_slowpath) ;  /* 0x0000003000607944 */ /* 0x020fea0003c00000 */
[----:B------:R-:W-:-:S07]  /*03a0*/  IMAD.MOV.U32 R3, RZ, RZ, R0 ;  /* 0x000000ffff037224 */ /* 0x000fce00078e0000 */
.L_x_9:
[----:B------:R-:W-:Y:S02]  /*03b0*/  IMAD R0, R15, 0x14, RZ ;  /* 0x000000140f007824 */ /* 0x000fe400078e02ff */
[----:B------:R0:W-:Y:S01]  /*03c0*/  F2I.CEIL.NTZ R15, R3 ;  /* 0x00000003000f7305 */ /* 0x0001e2000020b100 */
[----:B------:R-:W-:-:S04]  /*03d0*/  IMAD.MOV.U32 R17, RZ, RZ, 0x3c23d70a ;  /* 0x3c23d70aff117424 */ /* 0x000fc800078e00ff */
[----:B------:R-:W-:Y:S01]  /*03e0*/  FFMA R14, R17, -R2, 1 ;  /* 0x3f800000110e7423 */ /* 0x000fe20000000802 */
[----:B0-----:R-:W-:-:S03]  /*03f0*/  I2FP.F32.U32 R3, R0 ;  /* 0x0000000000037245 */ /* 0x001fc60000201000 */
[----:B------:R-:W-:Y:S01]  /*0400*/  FFMA R0, R14, R17, 0.0099999997764825820923 ;  /* 0x3c23d70a0e007423 */ /* 0x000fe20000000011 */
[----:B------:R-:W0:Y:S03]  /*0410*/  FCHK P1, R3, 100 ;  /* 0x42c8000003007902 */ /* 0x000e260000020000 */
[----:B------:R-:W-:-:S04]  /*0420*/  FFMA R14, R0, R3, RZ ;  /* 0x00000003000e7223 */ /* 0x000fc800000000ff */
[----:B------:R-:W-:-:S04]  /*0430*/  FFMA R17, R14, -100, R3 ;  /* 0xc2c800000e117823 */ /* 0x000fc80000000003 */
[----:B------:R-:W-:Y:S01]  /*0440*/  FFMA R17, R0, R17, R14 ;  /* 0x0000001100117223 */ /* 0x000fe2000000000e */
[----:B0-----:R-:W-:Y:S06]  /*0450*/  @!P1 BRA `(.L_x_10) ;  /* 0x00000000000c9947 */ /* 0x001fec0003800000 */
[----:B------:R-:W-:-:S07]  /*0460*/  MOV R14, 0x480 ;  /* 0x00000480000e7802 */ /* 0x000fce0000000f00 */
[----:B-----5:R-:W-:Y:S05]  /*0470*/  CALL.REL.NOINC `($__internal_0_$__cuda_sm3x_div_rn_noftz_f32_slowpath) ;  /* 0x0000003000287944 */ /* 0x020fea0003c00000 */
[----:B------:R-:W-:-:S07]  /*0480*/  IMAD.MOV.U32 R17, RZ, RZ, R0 ;  /* 0x000000ffff117224 */ /* 0x000fce00078e0000 */
.L_x_10:
[----:B------:R-:W0:Y:S01]  /*0490*/  F2I.CEIL.NTZ R17, R17 ;  /* 0x0000001100117305 */ /* 0x000e22000020b100 */
[----:B------:R-:W-:-:S07]  /*04a0*/  IMAD.MOV.U32 R19, RZ, RZ, RZ ;  /* 0x000000ffff137224 */ /* 0x000fce00078e00ff */
.L_x_48:
[----:B-123--:R-:W1:Y:S01]  /*04b0*/  LDC.64 R2, c[0x0][0x388] ;  /* 0x0000e200ff027b82 */ /* 0x00ee620000000a00 */
[----:B------:R-:W2:Y:S04]  /*04c0*/  LDS R25, [R13] ;  /* 0x000000000d197984 */ /* 0x000ea80000000800 */
[----:B-1----:R-:W3:Y:S04]  /*04d0*/  LDG.E.U8 R16, desc[UR4][R2.64+0x2] ;  /* 0x0000020402107981 */ /* 0x002ee8000c1e1100 */
[----:B------:R-:W4:Y:S04]  /*04e0*/  LDG.E.U8 R23, desc[UR4][R2.64+0x1] ;  /* 0x0000010402177981 */ /* 0x000f28000c1e1100 */
[----:B------:R-:W4:Y:S04]  /*04f0*/  LDG.E.U8 R24, desc[UR4][R2.64+0x3] ;  /* 0x0000030402187981 */ /* 0x000f28000c1e1100 */
[----:B------:R-:W4:Y:S04]  /*0500*/  LDG.E.U8 R0, desc[UR4][R2.64+0x5] ;  /* 0x0000050402007981 */ /* 0x000f28000c1e1100 */
[----:B------:R-:W4:Y:S04]  /*0510*/  LDG.E.U8 R22, desc[UR4][R2.64+0x6] ;  /* 0x0000060402167981 */ /* 0x000f28000c1e1100 */
[----:B------:R-:W4:Y:S04]  /*0520*/  LDG.E.U8 R21, desc[UR4][R2.64] ;  /* 0x0000000402157981 */ /* 0x000f28000c1e1100 */
[----:B------:R-:W4:Y:S04]  /*0530*/  LDG.E.U8 R14, desc[UR4][R2.64+0x7] ;  /* 0x00000704020e7981 */ /* 0x000f28000c1e1100 */
[----:B0-----:R-:W4:Y:S04]  /*0540*/  LDG.E.U8 R20, desc[UR4][R2.64+0x9] ;  /* 0x0000090402147981 */ /* 0x001f28000c1e1100 */
[----:B------:R-:W4:Y:S01]  /*0550*/  LDG.E.U8 R18, desc[UR4][R2.64+0x4] ;  /* 0x0000040402127981 */ /* 0x000f22000c1e1100 */
[----:B--2---:R-:W-:-:S02]  /*0560*/  PRMT R27, R25, 0x7772, RZ ;  /* 0x00007772191b7816 */ /* 0x004fc400000000ff */
[----:B------:R-:W-:Y:S02]  /*0570*/  PRMT R26, R25, 0x7771, RZ ;  /* 0x00007771191a7816 */ /* 0x000fe400000000ff */
[----:B---3--:R-:W-:Y:S02]  /*0580*/  ISETP.NE.AND P4, PT, R27, R16, PT ;  /* 0x000000101b00720c */ /* 0x008fe40003f85270 */
[----:B------:R-:W2:Y:S01]  /*0590*/  LDG.E.U8 R16, desc[UR4][R2.64+0xa] ;  /* 0x00000a0402107981 */ /* 0x000ea2000c1e1100 */
[----:B----4-:R-:W-:-:S03]  /*05a0*/  ISETP.NE.AND P1, PT, R26, R23, PT ;  /* 0x000000171a00720c */ /* 0x010fc60003f25270 */
[----:B------:R-:W1:Y:S01]  /*05b0*/  LDS R23, [R13+0x4] ;  /* 0x000004000d177984 */ /* 0x000e620000000800 */
[----:B------:R-:W-:-:S04]  /*05c0*/  PRMT R27, R25, 0x7773, RZ ;  /* 0x00007773191b7816 */ /* 0x000fc800000000ff */
[----:B------:R-:W-:Y:S01]  /*05d0*/  ISETP.NE.AND P5, PT, R27, R24, PT ;  /* 0x000000181b00720c */ /* 0x000fe20003fa5270 */
[----:B------:R-:W-:Y:S01]  /*05e0*/  IMAD.MOV.U32 R24, RZ, RZ, 0x2 ;  /* 0x00000002ff187424 */ /* 0x000fe200078e00ff */
[----:B------:R-:W-:-:S03]  /*05f0*/  SEL R26, RZ, 0x1, !P1 ;  /* 0x00000001ff1a7807 */ /* 0x000fc60004800000 */
[----:B------:R-:W-:Y:S01]  /*0600*/  @!P1 IMAD.MOV R24, RZ, RZ, 0x1 ;  /* 0x00000001ff189424 */ /* 0x000fe200078e02ff */
[----:B-1----:R-:W-:-:S04]  /*0610*/  PRMT R27, R23, 0x7771, RZ ;  /* 0x00007771171b7816 */ /* 0x002fc800000000ff */
[----:B------:R-:W-:Y:S02]  /*0620*/  ISETP.NE.AND P6, PT, R27, R0, PT ;  /* 0x000000001b00720c */ /* 0x000fe40003fc5270 */
[----:B------:R-:W-:Y:S01]  /*0630*/  PRMT R27, R23, 0x7772, RZ ;  /* 0x00007772171b7816 */ /* 0x000fe200000000ff */
[----:B------:R-:W3:Y:S03]  /*0640*/  LDG.E.U8 R0, desc[UR4][R2.64+0xb] ;  /* 0x00000b0402007981 */ /* 0x000ee6000c1e1100 */
[----:B------:R-:W-:Y:S02]  /*0650*/  ISETP.NE.AND P2, PT, R27, R22, PT ;  /* 0x000000161b00720c */ /* 0x000fe40003f45270 */
[----:B------:R-:W-:-:S04]  /*0660*/  LOP3.LUT R22, R25, 0xff, RZ, 0xc0, !PT ;  /* 0x000000ff19167812 */ /* 0x000fc800078ec0ff */
[----:B------:R-:W-:Y:S02]  /*0670*/  ISETP.NE.AND P1, PT, R22, R21, PT ;  /* 0x000000151600720c */ /* 0x000fe40003f25270 */
[----:B------:R-:W4:Y:S01]  /*0680*/  LDG.E.U8 R22, desc[UR4][R2.64+0x8] ;  /* 0x0000080402167981 */ /* 0x000f22000c1e1100 */
[----:B------:R-:W-:-:S03]  /*0690*/  PRMT R27, R23, 0x7773, RZ ;  /* 0x00007773171b7816 */ /* 0x000fc600000000ff */
[----:B------:R-:W1:Y:S07]  /*06a0*/  LDS R21, [R13+0x8] ;  /* 0x000008000d157984 */ /* 0x000e6e0000000800 */
[----:B------:R-:W-:Y:S01]  /*06b0*/  @!P1 IMAD.MOV R24, RZ, RZ, R26 ;  /* 0x000000ffff189224 */ /* 0x000fe200078e021a */
[----:B------:R-:W-:Y:S02]  /*06c0*/  ISETP.NE.AND P1, PT, R27, R14, PT ;  /* 0x0000000e1b00720c */ /* 0x000fe40003f25270 */
[----:B------:R-:W4:Y:S01]  /*06d0*/  LDG.E.U8 R14, desc[UR4][R2.64+0xd] ;  /* 0x00000d04020e7981 */ /* 0x000f22000c1e1100 */
[----:B------:R-:W-:-:S02]  /*06e0*/  VIADD R26, R24, 0x1 ;  /* 0x00000001181a7836 */ /* 0x000fc40000000000 */
[----:B------:R-:W-:Y:S01]  /*06f0*/  @!P4 IMAD.MOV R26, RZ, RZ, R24 ;  /* 0x000000ffff1ac224 */ /* 0x000fe200078e0218 */
[----:B------:R-:W-:Y:S02]  /*0700*/  LOP3.LUT R29, R23, 0xff, RZ, 0xc0, !PT ;  /* 0x000000ff171d7812 */ /* 0x000fe400078ec0ff */
[----:B-1----:R-:W-:-:S04]  /*0710*/  PRMT R27, R21, 0x7771, RZ ;  /* 0x00007771151b7816 */ /* 0x002fc800000000ff */
[----:B------:R-:W-:Y:S02]  /*0720*/  ISETP.NE.AND P4, PT, R27, R20, PT ;  /* 0x000000141b00720c */ /* 0x000fe40003f85270 */
[----:B------:R-:W4:Y:S01]  /*0730*/  LDG.E.U8 R20, desc[UR4][R2.64+0xe] ;  /* 0x00000e0402147981 */ /* 0x000f22000c1e1100 */
[----:B------:R-:W-:Y:S02]  /*0740*/  VIADD R27, R26, 0x1 ;  /* 0x000000011a1b7836 */ /* 0x000fe40000000000 */
[----:B------:R-:W-:Y:S01]  /*0750*/  @!P5 IMAD.MOV R27, RZ, RZ, R26 ;  /* 0x000000ffff1bd224 */ /* 0x000fe200078e021a */
[----:B------:R-:W-:Y:S02]  /*0760*/  ISETP.NE.AND P5, PT, R29, R18, PT ;  /* 0x000000121d00720c */ /* 0x000fe40003fa5270 */
[----:B------:R-:W4:Y:S01]  /*0770*/  LDG.E.U8 R18, desc[UR4][R2.64+0xf] ;  /* 0x00000f0402127981 */ /* 0x000f22000c1e1100 */
[----:B------:R-:W-:-:S10]  /*0780*/  VIADD R24, R27, 0x1 ;  /* 0x000000011b187836 */ /* 0x000fd40000000000 */
[----:B------:R-:W-:Y:S01]  /*0790*/  @!P5 IMAD.MOV R24, RZ, RZ, R27 ;  /* 0x000000ffff18d224 */ /* 0x000fe200078e021b */
[----:B------:R-:W-:-:S03]  /*07a0*/  PRMT R27, R21, 0x7772, RZ ;  /* 0x00007772151b7816 */ /* 0x000fc600000000ff */
[----:B------:R-:W-:Y:S02]  /*07b0*/  VIADD R26, R24, 0x1 ;  /* 0x00000001181a7836 */ /* 0x000fe40000000000 */
[----:B------:R-:W-:Y:S01]  /*07c0*/  @!P6 IMAD.MOV R26, RZ, RZ, R24 ;  /* 0x000000ffff1ae224 */ /* 0x000fe200078e0218 */
[----:B--2---:R-:W-:Y:S02]  /*07d0*/  ISETP.NE.AND P5, PT, R27, R16, PT ;  /* 0x000000101b00720c */ /* 0x004fe40003fa5270 */
[----:B------:R-:W2:Y:S01]  /*07e0*/  LDG.E.U8 R16, desc[UR4][R2.64+0x11] ;  /* 0x0000110402107981 */ /* 0x000ea2000c1e1100 */
[----:B------:R-:W-:-:S04]  /*07f0*/  PRMT R27, R21, 0x7773, RZ ;  /* 0x00007773151b7816 */ /* 0x000fc800000000ff */
[----:B---3--:R-:W-:Y:S02]  /*0800*/  ISETP.NE.AND P6, PT, R27, R0, PT ;  /* 0x000000001b00720c */ /* 0x008fe40003fc5270 */
[----:B------:R-:W-:Y:S01]  /*0810*/  LOP3.LUT R27, R21, 0xff, RZ, 0xc0, !PT ;  /* 0x000000ff151b7812 */ /* 0x000fe200078ec0ff */
[----:B------:R-:W-:Y:S02]  /*0820*/  VIADD R0, R26, 0x1 ;  /* 0x000000011a007836 */ /* 0x000fe40000000000 */
[----:B------:R-:W-:Y:S01]  /*0830*/  @!P2 IMAD.MOV R0, RZ, RZ, R26 ;  /* 0x000000ffff00a224 */ /* 0x000fe200078e021a */
[----:B----4-:R-:W-:Y:S02]  /*0840*/  ISETP.NE.AND P2, PT, R27, R22, PT ;  /* 0x000000161b00720c */ /* 0x010fe40003f45270 */
[----:B------:R-:W3:Y:S04]  /*0850*/  LDG.E.U8 R22, desc[UR4][R2.64+0xc] ;  /* 0x00000c0402167981 */ /* 0x000ee8000c1e1100 */
[----:B------:R-:W1:Y:S01]  /*0860*/  LDS R27, [R13+0xc] ;  /* 0x00000c000d1b7984 */ /* 0x000e620000000800 */
[----:B------:R-:W-:-:S02]  /*0870*/  VIADD R24, R0, 0x1 ;  /* 0x0000000100187836 */ /* 0x000fc40000000000 */
[----:B------:R-:W-:Y:S02]  /*0880*/  @!P1 IMAD.MOV R24, RZ, RZ, R0 ;  /* 0x000000ffff189224 */ /* 0x000fe400078e0200 */
[----:B------:R-:W4:Y:S01]  /*0890*/  LDG.E.U8 R0, desc[UR4][R2.64+0x12] ;  /* 0x0000120402007981 */ /* 0x000f22000c1e1100 */
[----:B-1----:R-:W-:-:S04]  /*08a0*/  PRMT R29, R27, 0x7771, RZ ;  /* 0x000077711b1d7816 */ /* 0x002fc800000000ff */
[----:B------:R-:W-:Y:S02]  /*08b0*/  ISETP.NE.AND P1, PT, R29, R14, PT ;  /* 0x0000000e1d00720c */ /* 0x000fe40003f25270 */
[----:B------:R-:W4:Y:S01]  /*08c0*/  LDG.E.U8 R14, desc[UR4][R2.64+0x13] ;  /* 0x00001304020e7981 */ /* 0x000f22000c1e1100 */
[----:B------:R-:W-:Y:S01]  /*08d0*/  PRMT R29, R27, 0x7772, RZ ;  /* 0x000077721b1d7816 */ /* 0x000fe200000000ff */
[----:B------:R-:W-:Y:S02]  /*08e0*/  VIADD R26, R24, 0x1 ;  /* 0x00000001181a7836 */ /* 0x000fe40000000000 */
[----:B------:R-:W-:Y:S01]  /*08f0*/  @!P2 IMAD.MOV R26, RZ, RZ, R24 ;  /* 0x000000ffff1aa224 */ /* 0x000fe200078e0218 */
[----:B------:R-:W-:Y:S02]  /*0900*/  ISETP.NE.AND P2, PT, R29, R20, PT ;  /* 0x000000141d00720c */ /* 0x000fe40003f45270 */
[----:B------:R-:W-:Y:S01]  /*0910*/  PRMT R29, R27, 0x7773, RZ ;  /* 0x000077731b1d7816 */ /* 0x000fe200000000ff */
[----:B------:R-:W-:-:S02]  /*0920*/  VIADD R20, R26, 0x1 ;  /* 0x000000011a147836 */ /* 0x000fc40000000000 */
[----:B------:R-:W-:Y:S01]  /*0930*/  @!P4 IMAD.MOV R20, RZ, RZ, R26 ;  /* 0x000000ffff14c224 */ /* 0x000fe200078e021a */
[----:B------:R-:W-:Y:S02]  /*0940*/  ISETP.NE.AND P4, PT, R29, R18, PT ;  /* 0x000000121d00720c */ /* 0x000fe40003f85270 */
[----:B------:R-:W1:Y:S01]  /*0950*/  LDS R29, [R13+0x10] ;  /* 0x000010000d1d7984 */ /* 0x000e620000000800 */
[----:B------:R-:W-:Y:S02]  /*0960*/  VIADD R18, R20, 0x1 ;  /* 0x0000000114127836 */ /* 0x000fe40000000000 */
[----:B------:R-:W-:Y:S01]  /*0970*/  @!P5 IMAD.MOV R18, RZ, RZ, R20 ;  /* 0x000000ffff12d224 */ /* 0x000fe200078e0214 */
[----:B-1----:R-:W-:-:S03]  /*0980*/  PRMT R20, R29, 0x7771, RZ ;  /* 0x000077711d147816 */ /* 0x002fc600000000ff */
[----:B------:R-:W-:Y:S02]  /*0990*/  VIADD R24, R18, 0x1 ;  /* 0x0000000112187836 */ /* 0x000fe40000000000 */
[----:B------:R-:W-:Y:S01]  /*09a0*/  @!P6 IMAD.MOV R24, RZ, RZ, R18 ;  /* 0x000000ffff18e224 */ /* 0x000fe200078e0212 */
[----:B------:R-:W-:Y:S02]  /*09b0*/  LOP3.LUT R18, R27, 0xff, RZ, 0xc0, !PT ;  /* 0x000000ff1b127812 */ /* 0x000fe400078ec0ff */
[----:B--2---:R-:W-:Y:S02]  /*09c0*/  ISETP.NE.AND P5, PT, R20, R16, PT ;  /* 0x000000101400720c */ /* 0x004fe40003fa5270 */
[----:B------:R-:W2:Y:S04]  /*09d0*/  LDG.E.U8 R16, desc[UR4][R2.64+0x10] ;  /* 0x0000100402107981 */ /* 0x000ea8000c1e1100 */
[----:B------:R-:W2:Y:S01]  /*09e0*/  LDG.E.U8 R20, desc[UR4][R2.64+0x15] ;  /* 0x0000150402147981 */ /* 0x000ea2000c1e1100 */
[----:B---3--:R-:W-:-:S02]  /*09f0*/  ISETP.NE.AND P6, PT, R18, R22, PT ;  /* 0x000000161200720c */ /* 0x008fc40003fc5270 */
[----:B------:R-:W-:Y:S01]  /*0a00*/  PRMT R18, R29, 0x7772, RZ ;  /* 0x000077721d127816 */ /* 0x000fe200000000ff */
[----:B------:R-:W-:-:S10]  /*0a10*/  VIADD R22, R24, 0x1 ;  /* 0x0000000118167836 */ /* 0x000fd40000000000 */
[----:B------:R-:W-:Y:S01]  /*0a20*/  @!P6 IMAD.MOV R22, RZ, RZ, R24 ;  /* 0x000000ffff16e224 */ /* 0x000fe200078e0218 */
[----:B----4-:R-:W-:Y:S02]  /*0a30*/  ISETP.NE.AND P6, PT, R18, R0, PT ;  /* 0x000000001200720c */ /* 0x010fe40003fc5270 */
[----:B------:R-:W3:Y:S01]  /*0a40*/  LDG.E.U8 R18, desc[UR4][R2.64+0x16] ;  /* 0x0000160402127981 */ /* 0x000ee2000c1e1100 */
[----:B------:R-:W-:Y:S02]  /*0a50*/  VIADD R0, R22, 0x1 ;  /* 0x0000000116007836 */ /* 0x000fe40000000000 */
[----:B------:R-:W-:Y:S01]  /*0a60*/  @!P1 IMAD.MOV R0, RZ, RZ, R22 ;  /* 0x000000ffff009224 */ /* 0x000fe200078e0216 */
[----:B------:R-:W-:-:S04]  /*0a70*/  PRMT R22, R29, 0x7773, RZ ;  /* 0x000077731d167816 */ /* 0x000fc800000000ff */
[----:B------:R-:W-:Y:S02]  /*0a80*/  ISETP.NE.AND P1, PT, R22, R14, PT ;  /* 0x0000000e1600720c */ /* 0x000fe40003f25270 */
[----:B------:R-:W4:Y:S01]  /*0a90*/  LDG.E.U8 R14, desc[UR4][R2.64+0x14] ;  /* 0x00001404020e7981 */ /* 0x000f22000c1e1100 */
[----:B------:R-:W-:Y:S02]  /*0aa0*/  VIADD R24, R0, 0x1 ;  /* 0x0000000100187836 */ /* 0x000fe40000000000 */
[----:B------:R-:W-:Y:S01]  /*0ab0*/  @!P2 IMAD.MOV R24, RZ, RZ, R0 ;  /* 0x000000ffff18a224 */ /* 0x000fe200078e0200 */
[----:B------:R-:W-:-:S03]  /*0ac0*/  LOP3.LUT R0, R29, 0xff, RZ, 0xc0, !PT ;  /* 0x000000ff1d007812 */ /* 0x000fc600078ec0ff */
[----:B------:R-:W-:Y:S02]  /*0ad0*/  VIADD R22, R24, 0x1 ;  /* 0x0000000118167836 */ /* 0x000fe40000000000 */
[----:B------:R-:W-:-:S04]  /*0ae0*/  @!P4 IMAD.MOV R22, RZ, RZ, R24 ;  /* 0x000000ffff16c224 */ /* 0x000fc800078e0218 */
[----:B------:R-:W-:Y:S01]  /*0af0*/  VIADD R24, R22, 0x1 ;  /* 0x0000000116187836 */ /* 0x000fe20000000000 */
[----:B--2---:R-:W-:Y:S02]  /*0b00*/  ISETP.NE.AND P2, PT, R0, R16, PT ;  /* 0x000000100000720c */ /* 0x004fe40003f45270 */
[----:B------:R-:W1:Y:S02]  /*0b10*/  LDS R0, [R13+0x14] ;  /* 0x000014000d007984 */ /* 0x000e640000000800 */
[----:B-1----:R-:W-:-:S04]  /*0b20*/  PRMT R16, R0, 0x7771, RZ ;  /* 0x0000777100107816 */ /* 0x002fc800000000ff */
[----:B------:R-:W-:Y:S02]  /*0b30*/  ISETP.NE.AND P4, PT, R16, R20, PT ;  /* 0x000000141000720c */ /* 0x000fe40003f85270 */
[----:B------:R-:W2:Y:S01]  /*0b40*/  LDG.E.U8 R16, desc[UR4][R2.64+0x17] ;  /* 0x0000170402107981 */ /* 0x000ea2000c1e1100 */
[----:B------:R-:W-:Y:S02]  /*0b50*/  PRMT R20, R0, 0x7772, RZ ;  /* 0x0000777200147816 */ /* 0x000fe400000000ff */
[----:B------:R-:W-:Y:S02]  /*0b60*/  @!P2 IMAD.MOV R24, RZ, RZ, R22 ;  /* 0x000000ffff18a224 */ /* 0x000fe400078e0216 */
[----:B---3--:R-:W-:Y:S02]  /*0b70*/  ISETP.NE.AND P2, PT, R20, R18, PT ;  /* 0x000000121400720c */ /* 0x008fe40003f45270 */
[----:B------:R-:W3:Y:S01]  /*0b80*/  LDG.E.U8 R20, desc[UR4][R2.64+0x18] ;  /* 0x0000180402147981 */ /* 0x000ee2000c1e1100 */
[----:B------:R-:W-:Y:S01]  /*0b90*/  LOP3.LUT R22, R0, 0xff, RZ, 0xc0, !PT ;  /* 0x000000ff00167812 */ /* 0x000fe200078ec0ff */
[----:B------:R-:W-:-:S02]  /*0ba0*/  VIADD R18, R24, 0x1 ;  /* 0x0000000118127836 */ /* 0x000fc40000000000 */
[----:B------:R-:W-:Y:S01]  /*0bb0*/  @!P5 IMAD.MOV R18, RZ, RZ, R24 ;  /* 0x000000ffff12d224 */ /* 0x000fe200078e0218 */
[----:B----4-:R-:W-:Y:S02]  /*0bc0*/  ISETP.NE.AND P5, PT, R22, R14, PT ;  /* 0x0000000e1600720c */ /* 0x010fe40003fa5270 */
[----:B------:R-:W4:Y:S01]  /*0bd0*/  LDG.E.U8 R22, desc[UR4][R2.64+0x19] ;  /* 0x0000190402167981 */ /* 0x000f22000c1e1100 */
[----:B------:R-:W-:Y:S02]  /*0be0*/  VIADD R14, R18, 0x1 ;  /* 0x00000001120e7836 */ /* 0x000fe40000000000 */
[----:B------:R-:W-:Y:S02]  /*0bf0*/  @!P6 IMAD.MOV R14, RZ, RZ, R18 ;  /* 0x000000ffff0ee224 */ /* 0x000fe400078e0212 */
[----:B------:R-:W4:Y:S01]  /*0c00*/  LDG.E.U8 R18, desc[UR4][R2.64+0x1a] ;  /* 0x00001a0402127981 */ /* 0x000f22000c1e1100 */
[----:B------:R-:W-:-:S04]  /*0c10*/  PRMT R24, R0, 0x7773, RZ ;  /* 0x0000777300187816 */ /* 0x000fc800000000ff */
[----:B--2---:R-:W-:Y:S01]  /*0c20*/  ISETP.NE.AND P6, PT, R24, R16, PT ;  /* 0x000000101800720c */ /* 0x004fe20003fc5270 */
[----:B------:R-:W-:Y:S02]  /*0c30*/  VIADD R24, R14, 0x1 ;  /* 0x000000010e187836 */ /* 0x000fe40000000000 */
[----:B------:R-:W-:Y:S02]  /*0c40*/  @!P1 IMAD.MOV R24, RZ, RZ, R14 ;  /* 0x000000ffff189224 */ /* 0x000fe400078e020e */
[----:B------:R-:W1:Y:S02]  /*0c50*/  LDS R14, [R13+0x18] ;  /* 0x000018000d0e7984 */ /* 0x000e640000000800 */
[----:B-1----:R-:W-:-:S04]  /*0c60*/  LOP3.LUT R16, R14, 0xff, RZ, 0xc0, !PT ;  /* 0x000000ff0e107812 */ /* 0x002fc800078ec0ff */
[----:B---3--:R-:W-:Y:S01]  /*0c70*/  ISETP.NE.AND P1, PT, R16, R20, PT ;  /* 0x000000141000720c */ /* 0x008fe20003f25270 */
[----:B------:R-:W-:Y:S02]  /*0c80*/  VIADD R16, R24, 0x1 ;  /* 0x0000000118107836 */ /* 0x000fe40000000000 */
[----:B------:R-:W-:Y:S02]  /*0c90*/  @!P5 IMAD.MOV R16, RZ, RZ, R24 ;  /* 0x000000ffff10d224 */ /* 0x000fe400078e0218 */
[----:B------:R-:W2:Y:S01]  /*0ca0*/  LDG.E.U8 R24, desc[UR4][R2.64+0x1b] ;  /* 0x00001b0402187981 */ /* 0x000ea2000c1e1100 */
[----:B------:R-:W-:-:S04]  /*0cb0*/  PRMT R20, R14, 0x7771, RZ ;  /* 0x000077710e147816 */ /* 0x000fc800000000ff */
[----:B----4-:R-:W-:Y:S01]  /*0cc0*/  ISETP.NE.AND P5, PT, R20, R22, PT ;  /* 0x000000161400720c */ /* 0x010fe20003fa5270 */
[----:B------:R-:W-:Y:S01]  /*0cd0*/  VIADD R22, R16, 0x1 ;  /* 0x0000000110167836 */ /* 0x000fe20000000000 */
[----:B------:R-:W3:Y:S01]  /*0ce0*/  LDG.E.U8 R20, desc[UR4][R2.64+0x1d] ;  /* 0x00001d0402147981 */ /* 0x000ee2000c1e1100 */
[----:B------:R-:W-:Y:S01]  /*0cf0*/  @!P4 IMAD.MOV R22, RZ, RZ, R16 ;  /* 0x000000ffff16c224 */ /* 0x000fe200078e0210 */
[----:B------:R-:W-:-:S04]  /*0d00*/  PRMT R16, R14, 0x7772, RZ ;  /* 0x000077720e107816 */ /* 0x000fc800000000ff */
[----:B------:R-:W-:Y:S02]  /*0d10*/  ISETP.NE.AND P4, PT, R16, R18, PT ;  /* 0x000000121000720c */ /* 0x000fe40003f85270 */
[----:B------:R1:W4:Y:S01]  /*0d20*/  LDG.E.U8 R16, desc[UR4][R2.64+0x1c] ;  /* 0x00001c0402107981 */ /* 0x000322000c1e1100 */
[----:B------:R-:W-:Y:S01]  /*0d30*/  PRMT R18, R14, 0x7773, RZ ;  /* 0x000077730e127816 */ /* 0x000fe200000000ff */
[----:B------:R-:W-:Y:S02]  /*0d40*/  VIADD R26, R22, 0x1 ;  /* 0x00000001161a7836 */ /* 0x000fe40000000000 */
[----:B------:R-:W-:-:S04]  /*0d50*/  @!P2 IMAD.MOV R26, RZ, RZ, R22 ;  /* 0x000000ffff1aa224 */ /* 0x000fc800078e0216 */
[----:B------:R-:W-:Y:S02]  /*0d60*/  VIADD R22, R26, 0x1 ;  /* 0x000000011a167836 */ /* 0x000fe40000000000 */
[----:B------:R-:W-:Y:S01]  /*0d70*/  @!P6 IMAD.MOV R22, RZ, RZ, R26 ;  /* 0x000000ffff16e224 */ /* 0x000fe200078e021a */
[----:B------:R-:W-:Y:S01]  /*0d80*/  BSSY.RECONVERGENT B0, `(.L_x_11) ;  /* 0x000001c000007945 */ /* 0x000fe20003800200 */
[----:B--2---:R-:W-:Y:S02]  /*0d90*/  ISETP.NE.AND P2, PT, R18, R24, PT ;  /* 0x000000181200720c */ /* 0x004fe40003f45270 */
[----:B------:R-:W2:Y:S01]  /*0da0*/  LDS.U16 R18, [R13+0x1c] ;  /* 0x00001c000d127984 */ /* 0x000ea20000000400 */
[----:B------:R-:W-:Y:S02]  /*0db0*/  VIADD R24, R22, 0x1 ;  /* 0x0000000116187836 */ /* 0x000fe40000000000 */
[----:B------:R-:W-:-:S04]  /*0dc0*/  @!P1 IMAD.MOV R24, RZ, RZ, R22 ;  /* 0x000000ffff189224 */ /* 0x000fc800078e0216 */
[----:B-1----:R-:W-:Y:S02]  /*0dd0*/  VIADD R2, R24, 0x1 ;  /* 0x0000000118027836 */ /* 0x002fe40000000000 */
[----:B------:R-:W-:-:S04]  /*0de0*/  @!P5 IMAD.MOV R2, RZ, RZ, R24 ;  /* 0x000000ffff02d224 */ /* 0x000fc800078e0218 */
[----:B------:R-:W-:Y:S02]  /*0df0*/  VIADD R3, R2, 0x1 ;  /* 0x0000000102037836 */ /* 0x000fe40000000000 */
[----:B------:R-:W-:-:S04]  /*0e00*/  @!P4 IMAD.MOV R3, RZ, RZ, R2 ;  /* 0x000000ffff03c224 */ /* 0x000fc800078e0202 */
[----:B------:R-:W-:Y:S02]  /*0e10*/  VIADD R2, R3, 0x1 ;  /* 0x0000000103027836 */ /* 0x000fe40000000000 */
[----:B------:R-:W-:Y:S01]  /*0e20*/  @!P2 IMAD.MOV R2, RZ, RZ, R3 ;  /* 0x000000ffff02a224 */ /* 0x000fe200078e0203 */
[----:B--2---:R-:W-:-:S04]  /*0e30*/  LOP3.LUT R3, R18, 0xff, RZ, 0xc0, !PT ;  /* 0x000000ff12037812 */ /* 0x004fc800078ec0ff */
[----:B----4-:R-:W-:Y:S02]  /*0e40*/  ISETP.NE.AND P1, PT, R3, R16, PT ;  /* 0x000000100300720c */ /* 0x010fe40003f25270 */
[----:B------:R-:W-:-:S04]  /*0e50*/  PRMT R3, R18, 0x7771, RZ ;  /* 0x0000777112037816 */ /* 0x000fc800000000ff */
[----:B---3--:R-:W-:Y:S01]  /*0e60*/  ISETP.NE.AND P2, PT, R3, R20, PT ;  /* 0x000000140300720c */ /* 0x008fe20003f45270 */
[----:B------:R-:W-:-:S06]  /*0e70*/  VIADD R3, R2, 0x1 ;  /* 0x0000000102037836 */ /* 0x000fcc0000000000 */
[----:B------:R-:W-:-:S04]  /*0e80*/  @!P1 IMAD.MOV R3, RZ, RZ, R2 ;  /* 0x000000ffff039224 */ /* 0x000fc800078e0202 */
[----:B------:R-:W-:Y:S02]  /*0e90*/  VIADD R16, R3, 0x1 ;  /* 0x0000000103107836 */ /* 0x000fe40000000000 */
[----:B------:R-:W-:-:S05]  /*0ea0*/  @!P2 IMAD.MOV R16, RZ, RZ, R3 ;  /* 0x000000ffff10a224 */ /* 0x000fca00078e0203 */
[----:B------:R1:W-:Y:S01]  /*0eb0*/  STS [R13+0x20], R16 ;  /* 0x000020100d007388 */ /* 0x0003e20000000800 */
[----:B------:R-:W-:Y:S02]  /*0ec0*/  ISETP.NE.AND P1, PT, R16, RZ, PT ;  /* 0x000000ff1000720c */ /* 0x000fe40003f25270 */
[C---:B------:R-:W-:Y:S01]  /*0ed0*/  ISETP.NE.AND P2, PT, R19.reuse, 0x63, PT ;  /* 0x000000631300780c */ /* 0x040fe20003f45270 */
[----:B------:R-:W-:-:S10]  /*0ee0*/  VIADD R19, R19, 0x1 ;  /* 0x0000000113137836 */ /* 0x000fd40000000000 */
[----:B-1----:R-:W-:Y:S05]  /*0ef0*/  @P1 BRA `(.L_x_12) ;  /* 0x0000000000101947 */ /* 0x002fea0003800000 */
[----:B------:R-:W1:Y:S02]  /*0f00*/  LDC.64 R2, c[0x0][0x3a0] ;  /* 0x0000e800ff027b82 */ /* 0x000e640000000a00 */
[----:B-1----:R-:W2:Y:S02]  /*0f10*/  LDG.E R20, desc[UR4][R2.64] ;  /* 0x0000000402147981 */ /* 0x002ea4000c1e1900 */
[----:B--2---:R-:W-:-:S13]  /*0f20*/  ISETP.GE.AND P1, PT, R19, R20, PT ;  /* 0x000000141300720c */ /* 0x004fda0003f26270 */
[----:B------:R1:W-:Y:S02]  /*0f30*/  @!P1 STG.E desc[UR4][R2.64], R19 ;  /* 0x0000001302009986 */ /* 0x0003e4000c101904 */
.L_x_12:
[----:B------:R-:W-:Y:S05]  /*0f40*/  BSYNC.RECONVERGENT B0 ;  /* 0x0000000000007941 */ /* 0x000fea0003800200 */
.L_x_11:
[----:B------:R-:W-:Y:S05]  /*0f50*/  @!P2 BRA `(.L_x_13) ;  /* 0x000000240034a947 */ /* 0x000fea0003800000 */
[----:B-1----:R-:W-:-:S07]  /*0f60*/  IMAD.MOV.U32 R3, RZ, RZ, RZ ;  /* 0x000000ffff037224 */ /* 0x002fce00078e00ff */
.L_x_29:
[----:B-1----:R-:W-:Y:S05]  /*0f70*/  @!P3 BRA `(.L_x_14) ;  /* 0x0000000000a0b947 */ /* 0x002fea0003800000 */
[----:B------:R-:W-:Y:S04]  /*0f80*/  LDS R2, [R13+0x44] ;  /* 0x000044000d027984 */ /* 0x000fe80000000800 */
[----:B------:R-:W1:Y:S02]  /*0f90*/  LDS R0, [R13+0x20] ;  /* 0x000020000d007984 */ /* 0x000e640000000800 */
[----:B-1----:R-:W-:-:S13]  /*0fa0*/  ISETP.GE.AND P1, PT, R2, R0, PT ;  /* 0x000000000200720c */ /* 0x002fda0003f26270 */
[----:B------:R-:W-:Y:S05]  /*0fb0*/  @P1 BRA `(.L_x_14) ;  /* 0x0000000000901947 */ /* 0x000fea0003800000 */
[----:B------:R-:W1:Y:S04]  /*0fc0*/  LDS R24, [R13+0x24] ;  /* 0x000024000d187984 */ /* 0x000e680000000800 */
[----:B------:R-:W2:Y:S04]  /*0fd0*/  LDS R14, [R13] ;  /* 0x000000000d0e7984 */ /* 0x000ea80000000800 */
[----:B------:R-:W3:Y:S04]  /*0fe0*/  LDS R16, [R13+0x4] ;  /* 0x000004000d107984 */ /* 0x000ee80000000800 */
[----:B------:R-:W4:Y:S04]  /*0ff0*/  LDS R26, [R13+0x28] ;  /* 0x000028000d1a7984 */ /* 0x000f280000000800 */
[----:B------:R-:W-:Y:S04]  /*1000*/  LDS.U16 R27, [R13+0x40] ;  /* 0x000040000d1b7984 */ /* 0x000fe80000000400 */
[----:B------:R-:W-:Y:S04]  /*1010*/  STS [R13+0x20], R2 ;  /* 0x000020020d007388 */ /* 0x000fe80000000800 */
[----:B------:R-:W-:Y:S04]  /*1020*/  LDS R28, [R13+0x2c] ;  /* 0x00002c000d1c7984 */ /* 0x000fe80000000800 */
[----:B------:R-:W-:Y:S04]  /*1030*/  LDS R18, [R13+0x8] ;  /* 0x000008000d127984 */ /* 0x000fe80000000800 */
[----:B------:R-:W-:Y:S04]  /*1040*/  LDS R21, [R13+0x30] ;  /* 0x000030000d157984 */ /* 0x000fe80000000800 */
[----:B------:R-:W-:Y:S04]  /*1050*/  LDS R20, [R13+0xc] ;  /* 0x00000c000d147984 */ /* 0x000fe80000000800 */
[----:B-1----:R-:W-:Y:S04]  /*1060*/  STS [R13], R24 ;  /* 0x000000180d007388 */ /* 0x002fe80000000800 */
[----:B------:R-:W1:Y:S04]  /*1070*/  LDS.U16 R24, [R13+0x1c] ;  /* 0x00001c000d187984 */ /* 0x000e680000000400 */
[----:B--2---:R-:W-:Y:S04]  /*1080*/  STS [R13+0x24], R14 ;  /* 0x0000240e0d007388 */ /* 0x004fe80000000800 */
[----:B---3--:R-:W-:Y:S04]  /*1090*/  STS [R13+0x28], R16 ;  /* 0x000028100d007388 */ /* 0x008fe80000000800 */
[----:B------:R-:W2:Y:S04]  /*10a0*/  LDS R23, [R13+0x34] ;  /* 0x000034000d177984 */ /* 0x000ea80000000800 */
[----:B------:R-:W3:Y:S04]  /*10b0*/  LDS R22, [R13+0x10] ;  /* 0x000010000d167984 */ /* 0x000ee80000000800 */
[----:B------:R-:W0:Y:S04]  /*10c0*/  LDS R25, [R13+0x38] ;  /* 0x000038000d197984 */ /* 0x000e280000000800 */
[----:B------:R-:W0:Y:S04]  /*10d0*/  LDS R2, [R13+0x14] ;  /* 0x000014000d027984 */ /* 0x000e280000000800 */
[----:B------:R-:W0:Y:S04]  /*10e0*/  LDS R16, [R13+0x3c] ;  /* 0x00003c000d107984 */ /* 0x000e280000000800 */
[----:B------:R-:W0:Y:S04]  /*10f0*/  LDS R14, [R13+0x18] ;  /* 0x000018000d0e7984 */ /* 0x000e280000000800 */
[----:B----4-:R4:W-:Y:S01]  /*1100*/  STS [R13+0x4], R26 ;  /* 0x0000041a0d007388 */ /* 0x0109e20000000800 */
[----:B-1----:R-:W-:-:S03]  /*1110*/  PRMT R24, R24, 0x7710, RZ ;  /* 0x0000771018187816 */ /* 0x002fc600000000ff */
[----:B------:R1:W-:Y:S04]  /*1120*/  STS [R13+0x8], R28 ;  /* 0x0000081c0d007388 */ /* 0x0003e80000000800 */
[----:B------:R1:W-:Y:S01]  /*1130*/  STS [R13+0x44], R0 ;  /* 0x000044000d007388 */ /* 0x0003e20000000800 */
[----:B----4-:R-:W-:-:S03]  /*1140*/  PRMT R26, R27, 0x7710, RZ ;  /* 0x000077101b1a7816 */ /* 0x010fc600000000ff */
[----:B------:R1:W-:Y:S04]  /*1150*/  STS [R13+0x2c], R18 ;  /* 0x00002c120d007388 */ /* 0x0003e80000000800 */
[----:B------:R1:W-:Y:S04]  /*1160*/  STS [R13+0xc], R21 ;  /* 0x00000c150d007388 */ /* 0x0003e80000000800 */
[----:B------:R1:W-:Y:S04]  /*1170*/  STS [R13+0x30], R20 ;  /* 0x000030140d007388 */ /* 0x0003e80000000800 */
[----:B--2---:R1:W-:Y:S04]  /*1180*/  STS [R13+0x10], R23 ;  /* 0x000010170d007388 */ /* 0x0043e80000000800 */
[----:B---3--:R1:W-:Y:S04]  /*1190*/  STS [R13+0x34], R22 ;  /* 0x000034160d007388 */ /* 0x0083e80000000800 */
[----:B0-----:R1:W-:Y:S04]  /*11a0*/  STS [R13+0x14], R25 ;  /* 0x000014190d007388 */ /* 0x0013e80000000800 */
[----:B------:R1:W-:Y:S04]  /*11b0*/  STS [R13+0x38], R2 ;  /* 0x000038020d007388 */ /* 0x0003e80000000800 */
[----:B------:R1:W-:Y:S04]  /*11c0*/  STS [R13+0x18], R16 ;  /* 0x000018100d007388 */ /* 0x0003e80000000800 */
[----:B------:R1:W-:Y:S04]  /*11d0*/  STS [R13+0x3c], R14 ;  /* 0x00003c0e0d007388 */ /* 0x0003e80000000800 */
[----:B------:R1:W-:Y:S04]  /*11e0*/  STS.U16 [R13+0x1c], R26 ;  /* 0x00001c1a0d007388 */ /* 0x0003e80000000400 */
[----:B------:R1:W-:Y:S02]  /*11f0*/  STS.U16 [R13+0x40], R24 ;  /* 0x000040180d007388 */ /* 0x0003e40000000400 */
.L_x_14:
[----:B------:R-:W-:Y:S05]  /*1200*/  WARPSYNC.ALL ;  /* 0x0000000000007948 */ /* 0x000fea0003800000 */
[----:B------:R-:W-:Y:S06]  /*1210*/  BAR.SYNC.DEFER_BLOCKING 0x0 ;  /* 0x0000000000007b1d */ /* 0x000fec0000010000 */
[----:B------:R-:W-:Y:S04]  /*1220*/  BSSY.RECONVERGENT B0, `(.L_x_15) ;  /* 0x000002a000007945 */ /* 0x000fe80003800200 */
[----:B------:R-:W-:Y:S05]  /*1230*/  @!P0 BRA `(.L_x_16) ;  /* 0x0000000000a08947 */ /* 0x000fea0003800000 */
[----:B-1----:R-:W-:Y:S04]  /*1240*/  LDS R2, [R13+0x44] ;  /* 0x000044000d027984 */ /* 0x002fe80000000800 */
        /* <DEDUP_REMOVED lines=39> */
.L_x_16:
[----:B------:R-:W-:Y:S05]  /*14c0*/  BSYNC.RECONVERGENT B0 ;  /* 0x0000000000007941 */ /* 0x000fea0003800200 */
.L_x_15:
        /* <DEDUP_REMOVED lines=43> */
.L_x_18:
[----:B------:R-:W-:Y:S05]  /*1780*/  BSYNC.RECONVERGENT B0 ;  /* 0x0000000000007941 */ /* 0x000fea0003800200 */
.L_x_17:
        /* <DEDUP_REMOVED lines=43> */
.L_x_20:
[----:B------:R-:W-:Y:S05]  /*1a40*/  BSYNC.RECONVERGENT B0 ;  /* 0x0000000000007941 */ /* 0x000fea0003800200 */
.L_x_19:
        /* <DEDUP_REMOVED lines=43> */
.L_x_22:
[----:B------:R-:W-:Y:S05]  /*1d00*/  BSYNC.RECONVERGENT B0 ;  /* 0x0000000000007941 */ /* 0x000fea0003800200 */
.L_x_21:
        /* <DEDUP_REMOVED lines=43> */
.L_x_24:
[----:B------:R-:W-:Y:S05]  /*1fc0*/  BSYNC.RECONVERGENT B0 ;  /* 0x0000000000007941 */ /* 0x000fea0003800200 */
.L_x_23:
        /* <DEDUP_REMOVED lines=43> */
.L_x_26:
[----:B------:R-:W-:Y:S05]  /*2280*/  BSYNC.RECONVERGENT B0 ;  /* 0x0000000000007941 */ /* 0x000fea0003800200 */
.L_x_25:
[----:B------:R-:W-:Y:S01]  /*2290*/  VIADD R3, R3, 0x4 ;  /* 0x0000000403037836 */ /* 0x000fe20000000000 */
[----:B------:R-:W-:Y:S04]  /*22a0*/  BAR.SYNC.DEFER_BLOCKING 0x0 ;  /* 0x0000000000007b1d */ /* 0x000fe80000010000 */
[----:B------:R-:W-:Y:S02]  /*22b0*/  ISETP.NE.AND P2, PT, R3, 0x80, PT ;  /* 0x000000800300780c */ /* 0x000fe40003f45270 */
[----:B------:R-:W-:Y:S04]  /*22c0*/  BSSY.RECONVERGENT B0, `(.L_x_27) ;  /* 0x000002a000007945 */ /* 0x000fe80003800200 */
[----:B------:R-:W-:Y:S07]  /*22d0*/  @!P0 BRA `(.L_x_28) ;  /* 0x0000000000a08947 */ /* 0x000fee0003800000 */
        /* <DEDUP_REMOVED lines=40> */
.L_x_28:
[----:B------:R-:W-:Y:S05]  /*2560*/  BSYNC.RECONVERGENT B0 ;  /* 0x0000000000007941 */ /* 0x000fea0003800200 */
.L_x_27:
[----:B------:R-:W-:Y:S06]  /*2570*/  BAR.SYNC.DEFER_BLOCKING 0x0 ;  /* 0x0000000000007b1d */ /* 0x000fec0000010000 */
[----:B------:R-:W-:Y:S05]  /*2580*/  @P2 BRA `(.L_x_29) ;  /* 0xffffffe800782947 */ /* 0x000fea000383ffff */
[----:B-1----:R-:W-:Y:S01]  /*2590*/  IMAD R0, R19, -0x33333333, RZ ;  /* 0xcccccccd13007824 */ /* 0x002fe200078e02ff */
[----:B------:R-:W1:Y:S01]  /*25a0*/  LDCU.64 UR6, c[0x3][0x48] ;  /* 0x00c00900ff0677ac */ /* 0x000e620008000a00 */
[----:B------:R-:W-:Y:S03]  /*25b0*/  BSSY B0, `(.L_x_30) ;  /* 0x0000051000007945 */ /* 0x000fe60003800000 */
[----:B------:R-:W-:-:S04]  /*25c0*/  SHF.L.W.U32.HI R0, R0, 0x1e, R0 ;  /* 0x0000001e00007819 */ /* 0x000fc80000010e00 */
[----:B------:R-:W-:-:S13]  /*25d0*/  ISETP.GT.U32.AND P1, PT, R0, 0xccccccc, PT ;  /* 0x0ccccccc0000780c */ /* 0x000fda0003f24070 */
[----:B-1----:R-:W-:Y:S05]  /*25e0*/  @P1 BRA `(.L_x_31) ;  /* 0x0000000400341947 */ /* 0x002fea0003800000 */
[----:B------:R-:W-:Y:S01]  /*25f0*/  ISETP.NE.AND P1, PT, R12, RZ, PT ;  /* 0x000000ff0c00720c */ /* 0x000fe20003f25270 */
[----:B------:R-:W-:Y:S05]  /*2600*/  WARPSYNC.ALL ;  /* 0x0000000000007948 */ /* 0x000fea0003800000 */
[----:B------:R-:W-:Y:S07]  /*2610*/  BAR.SYNC.DEFER_BLOCKING 0x0 ;  /* 0x0000000000007b1d */ /* 0x000fee0000010000 */
[----:B------:R-:W-:Y:S05]  /*2620*/  @P1 BRA `(.L_x_32) ;  /* 0x00000000001c1947 */ /* 0x000fea0003800000 */
[----:B------:R-:W1:Y:S01]  /*2630*/  LDC.64 R2, c[0x4][0x48] ;  /* 0x01001200ff027b82 */ /* 0x000e620000000a00 */
[----:B------:R-:W-:-:S07]  /*2640*/  IMAD.MOV.U32 R21, RZ, RZ, 0x1 ;  /* 0x00000001ff157424 */ /* 0x000fce00078e00ff */
.L_x_33:
[----:B------:R-:W-:Y:S01]  /*2650*/  IMAD.MOV.U32 R20, RZ, RZ, RZ ;  /* 0x000000ffff147224 */ /* 0x000fe200078e00ff */
[----:B------:R-:W-:Y:S05]  /*2660*/  YIELD ;  /* 0x0000000000007946 */ /* 0x000fea0003800000 */
[----:B-1----:R-:W2:Y:S02]  /*2670*/  ATOMG.E.CAS.STRONG.GPU PT, R0, [R2], R20, R21 ;  /* 0x00000014020073a9 */ /* 0x002ea400001ee115 */
[----:B--2---:R-:W-:-:S13]  /*2680*/  ISETP.NE.AND P2, PT, R0, RZ, PT ;  /* 0x000000ff0000720c */ /* 0x004fda0003f45270 */
[----:B------:R-:W-:Y:S05]  /*2690*/  @P2 BRA `(.L_x_33) ;  /* 0xfffffffc00ec2947 */ /* 0x000fea000383ffff */
.L_x_32:
[----:B------:R-:W-:Y:S01]  /*26a0*/  ISETP.GE.AND P2, PT, R12, R15, PT ;  /* 0x0000000f0c00720c */ /* 0x000fe20003f46270 */
[----:B------:R-:W-:Y:S05]  /*26b0*/  WARPSYNC.ALL ;  /* 0x0000000000007948 */ /* 0x000fea0003800000 */
[----:B------:R-:W-:Y:S06]  /*26c0*/  BAR.SYNC.DEFER_BLOCKING 0x0 ;  /* 0x0000000000007b1d */ /* 0x000fec0000010000 */
[----:B------:R-:W-:Y:S04]  /*26d0*/  BSSY.RECONVERGENT B1, `(.L_x_34) ;  /* 0x0000033000017945 */ /* 0x000fe80003800200 */
[----:B------:R-:W-:Y:S05]  /*26e0*/  @P2 BRA `(.L_x_35) ;  /* 0x0000000000502947 */ /* 0x000fea0003800000 */
[----:B------:R-:W1:Y:S04]  /*26f0*/  LDS.U16 R14, [R13+0x1c] ;  /* 0x00001c000d0e7984 */ /* 0x000e680000000400 */
[----:B------:R-:W2:Y:S04]  /*2700*/  LDS R3, [R13] ;  /* 0x000000000d037984 */ /* 0x000ea80000000800 */
[----:B------:R-:W3:Y:S04]  /*2710*/  LDS R21, [R13+0x4] ;  /* 0x000004000d157984 */ /* 0x000ee80000000800 */
[----:B------:R-:W4:Y:S04]  /*2720*/  LDS R23, [R13+0x8] ;  /* 0x000008000d177984 */ /* 0x000f280000000800 */
[----:B------:R-:W0:Y:S04]  /*2730*/  LDS R25, [R13+0xc] ;  /* 0x00000c000d197984 */ /* 0x000e280000000800 */
[----:B------:R-:W0:Y:S04]  /*2740*/  LDS R27, [R13+0x10] ;  /* 0x000010000d1b7984 */ /* 0x000e280000000800 */
[----:B------:R-:W0:Y:S04]  /*2750*/  LDS R29, [R13+0x14] ;  /* 0x000014000d1d7984 */ /* 0x000e280000000800 */
[----:B------:R-:W0:Y:S04]  /*2760*/  LDS R0, [R13+0x18] ;  /* 0x000018000d007984 */ /* 0x000e280000000800 */
[----:B------:R-:W0:Y:S01]  /*2770*/  LDS R2, [R13+0x20] ;  /* 0x000020000d027984 */ /* 0x000e220000000800 */
[----:B-1----:R-:W-:-:S03]  /*2780*/  PRMT R14, R14, 0x7710, RZ ;  /* 0x000077100e0e7816 */ /* 0x002fc600000000ff */
[----:B--2---:R1:W-:Y:S04]  /*2790*/  STG.E desc[UR4][R10.64], R3 ;  /* 0x000000030a007986 */ /* 0x0043e8000c101904 */
[----:B---3--:R1:W-:Y:S04]  /*27a0*/  STG.E desc[UR4][R10.64+0x4], R21 ;  /* 0x000004150a007986 */ /* 0x0083e8000c101904 */
[----:B----4-:R1:W-:Y:S04]  /*27b0*/  STG.E desc[UR4][R10.64+0x8], R23 ;  /* 0x000008170a007986 */ /* 0x0103e8000c101904 */
[----:B0-----:R1:W-:Y:S04]  /*27c0*/  STG.E desc[UR4][R10.64+0xc], R25 ;  /* 0x00000c190a007986 */ /* 0x0013e8000c101904 */
[----:B------:R1:W-:Y:S04]  /*27d0*/  STG.E desc[UR4][R10.64+0x10], R27 ;  /* 0x0000101b0a007986 */ /* 0x0003e8000c101904 */
[----:B------:R1:W-:Y:S04]  /*27e0*/  STG.E desc[UR4][R10.64+0x14], R29 ;  /* 0x0000141d0a007986 */ /* 0x0003e8000c101904 */
[----:B------:R1:W-:Y:S04]  /*27f0*/  STG.E desc[UR4][R10.64+0x18], R0 ;  /* 0x000018000a007986 */ /* 0x0003e8000c101904 */
[----:B------:R1:W-:Y:S04]  /*2800*/  STG.E desc[UR4][R10.64+0x20], R2 ;  /* 0x000020020a007986 */ /* 0x0003e8000c101904 */
[----:B------:R1:W-:Y:S01]  /*2810*/  STG.E.U16 desc[UR4][R10.64+0x1c], R14 ;  /* 0x00001c0e0a007986 */ /* 0x0003e2000c101504 */
[----:B------:R-:W-:Y:S05]  /*2820*/  BRA `(.L_x_36) ;  /* 0x0000000000747947 */ /* 0x000fea0003800000 */
.L_x_35:
[----:B------:R-:W-:-:S05]  /*2830*/  IMAD.SHL.U32 R3, R15, 0x2, RZ ;  /* 0x000000020f037824 */ /* 0x000fca00078e00ff */
[----:B------:R-:W-:-:S13]  /*2840*/  ISETP.GE.AND P2, PT, R12, R3, PT ;  /* 0x000000030c00720c */ /* 0x000fda0003f46270 */
[----:B------:R-:W-:Y:S05]  /*2850*/  @P2 BRA `(.L_x_36) ;  /* 0x0000000000682947 */ /* 0x000fea0003800000 */
[----:B------:R-:W1:Y:S08]  /*2860*/  S2UR UR8, SR_CTAID.X ;  /* 0x00000000000879c3 */ /* 0x000e700000002500 */
[----:B------:R-:W1:Y:S08]  /*2870*/  LDC R21, c[0x0][0x360] ;  /* 0x0000d800ff157b82 */ /* 0x000e700000000800 */
[----:B------:R-:W2:Y:S01]  /*2880*/  LDC.64 R2, c[0x0][0x380] ;  /* 0x0000e000ff027b82 */ /* 0x000ea20000000a00 */
[----:B-1----:R-:W-:-:S05]  /*2890*/  IMAD R0, R21, UR8, R12 ;  /* 0x0000000815007c24 */ /* 0x002fca000f8e020c */
[----:B------:R-:W-:-:S04]  /*28a0*/  IADD3 R0, PT, PT, -R15, R0, R21 ;  /* 0x000000000f007210 */ /* 0x000fc80007ffe115 */
[----:B------:R-:W-:-:S05]  /*28b0*/  LOP3.LUT R21, R0, 0xff, RZ, 0xc0, !PT ;  /* 0x000000ff00157812 */ /* 0x000fca00078ec0ff */
[----:B--2---:R-:W-:-:S05]  /*28c0*/  IMAD.WIDE.U32 R2, R21, 0x24, R2 ;  /* 0x0000002415027825 */ /* 0x004fca00078e0002 */
[----:B------:R-:W2:Y:S04]  /*28d0*/  LDG.E.U16 R21, desc[UR4][R2.64+0x1c] ;  /* 0x00001c0402157981 */ /* 0x000ea8000c1e1500 */
[----:B------:R-:W3:Y:S04]  /*28e0*/  LDG.E R0, desc[UR4][R2.64] ;  /* 0x0000000402007981 */ /* 0x000ee8000c1e1900 */
[----:B------:R-:W4:Y:S04]  /*28f0*/  LDG.E R14, desc[UR4][R2.64+0x4] ;  /* 0x00000404020e7981 */ /* 0x000f28000c1e1900 */
[----:B------:R-:W4:Y:S04]  /*2900*/  LDG.E R16, desc[UR4][R2.64+0x8] ;  /* 0x0000080402107981 */ /* 0x000f28000c1e1900 */
[----:B------:R-:W4:Y:S04]  /*2910*/  LDG.E R18, desc[UR4][R2.64+0xc] ;  /* 0x00000c0402127981 */ /* 0x000f28000c1e1900 */
[----:B------:R-:W4:Y:S04]  /*2920*/  LDG.E R20, desc[UR4][R2.64+0x10] ;  /* 0x0000100402147981 */ /* 0x000f28000c1e1900 */
[----:B------:R-:W4:Y:S04]  /*2930*/  LDG.E R22, desc[UR4][R2.64+0x14] ;  /* 0x0000140402167981 */ /* 0x000f28000c1e1900 */
[----:B------:R-:W4:Y:S04]  /*2940*/  LDG.E R24, desc[UR4][R2.64+0x18] ;  /* 0x0000180402187981 */ /* 0x000f28000c1e1900 */
[----:B------:R-:W4:Y:S01]  /*2950*/  LDG.E R26, desc[UR4][R2.64+0x20] ;  /* 0x00002004021a7981 */ /* 0x000f22000c1e1900 */
[----:B--2---:R-:W-:-:S03]  /*2960*/  PRMT R28, R21, 0x7710, RZ ;  /* 0x00007710151c7816 */ /* 0x004fc600000000ff */
[----:B---3--:R2:W-:Y:S04]  /*2970*/  STS [R13], R0 ;  /* 0x000000000d007388 */ /* 0x0085e80000000800 */
[----:B----4-:R2:W-:Y:S04]  /*2980*/  STS [R13+0x4], R14 ;  /* 0x0000040e0d007388 */ /* 0x0105e80000000800 */
[----:B------:R2:W-:Y:S04]  /*2990*/  STS [R13+0x8], R16 ;  /* 0x000008100d007388 */ /* 0x0005e80000000800 */
[----:B------:R2:W-:Y:S04]  /*29a0*/  STS [R13+0xc], R18 ;  /* 0x00000c120d007388 */ /* 0x0005e80000000800 */
[----:B------:R2:W-:Y:S04]  /*29b0*/  STS [R13+0x10], R20 ;  /* 0x000010140d007388 */ /* 0x0005e80000000800 */
[----:B------:R2:W-:Y:S04]  /*29c0*/  STS [R13+0x14], R22 ;  /* 0x000014160d007388 */ /* 0x0005e80000000800 */
[----:B------:R2:W-:Y:S04]  /*29d0*/  STS [R13+0x18], R24 ;  /* 0x000018180d007388 */ /* 0x0005e80000000800 */
[----:B------:R2:W-:Y:S04]  /*29e0*/  STS.U16 [R13+0x1c], R28 ;  /* 0x00001c1c0d007388 */ /* 0x0005e80000000400 */
[----:B------:R2:W-:Y:S02]  /*29f0*/  STS [R13+0x20], R26 ;  /* 0x0000201a0d007388 */ /* 0x0005e40000000800 */
.L_x_36:
[----:B------:R-:W-:Y:S05]  /*2a00*/  BSYNC.RECONVERGENT B1 ;  /* 0x0000000000017941 */ /* 0x000fea0003800200 */
.L_x_34:
[----:B------:R-:W-:Y:S06]  /*2a10*/  BAR.SYNC.DEFER_BLOCKING 0x0 ;  /* 0x0000000000007b1d */ /* 0x000fec0000010000 */
[----:B------:R-:W-:Y:S04]  /*2a20*/  BSSY.RECONVERGENT B1, `(.L_x_37) ;  /* 0x0000008000017945 */ /* 0x000fe80003800200 */
[----:B------:R-:W-:Y:S05]  /*2a30*/  @P1 BRA `(.L_x_38) ;  /* 0x0000000000181947 */ /* 0x000fea0003800000 */
[----:B-1----:R-:W1:Y:S02]  /*2a40*/  LDC.64 R2, c[0x4][0x48] ;  /* 0x01001200ff027b82 */ /* 0x002e640000000a00 */
[----:B-1----:R3:W-:Y:S01]  /*2a50*/  STG.E.STRONG.SYS desc[UR4][R2.64], RZ ;  /* 0x000000ff02007986 */ /* 0x0027e2000c115904 */
[----:B------:R-:W-:Y:S06]  /*2a60*/  MEMBAR.SC.GPU ;  /* 0x0000000000007992 */ /* 0x000fec0000002000 */
[----:B------:R-:W-:-:S00]  /*2a70*/  ERRBAR ;  /* 0x00000000000079ab */ /* 0x000fc00000000000 */
[----:B------:R-:W-:Y:S06]  /*2a80*/  CGAERRBAR ;  /* 0x00000000000075ab */ /* 0x000fec0000000000 */
[----:B------:R-:W-:Y:S01]  /*2a90*/  CCTL.IVALL ;  /* 0x00000000ff00798f */ /* 0x000fe20002000000 */
.L_x_38:
[----:B------:R-:W-:Y:S05]  /*2aa0*/  BSYNC.RECONVERGENT B1 ;  /* 0x0000000000017941 */ /* 0x000fea0003800200 */
.L_x_37:
[----:B------:R-:W-:Y:S06]  /*2ab0*/  BAR.SYNC.DEFER_BLOCKING 0x0 ;  /* 0x0000000000007b1d */ /* 0x000fec0000010000 */
.L_x_31:
[----:B------:R-:W-:Y:S05]  /*2ac0*/  BSYNC B0 ;  /* 0x0000000000007941 */ /* 0x000fea0003800000 */
.L_x_30:
[----:B0-----:R-:W-:Y:S01]  /*2ad0*/  ISETP.GT.AND P1, PT, R12, R17, PT ;  /* 0x000000110c00720c */ /* 0x001fe20003f24270 */
[----:B------:R-:W-:-:S12]  /*2ae0*/  BSSY.RECONVERGENT B0, `(.L_x_39) ;  /* 0x0000093000007945 */ /* 0x000fd80003800200 */
[----:B------:R-:W-:Y:S05]  /*2af0*/  @!P1 BRA `(.L_x_40) ;  /* 0x0000000800449947 */ /* 0x000fea0003800000 */
[----:B-12--5:R-:W-:Y:S01]  /*2b00*/  SHF.R.U32.HI R0, RZ, 0x2, R9 ;  /* 0x00000002ff007819 */ /* 0x026fe20000011609 */
[----:B---3--:R-:W-:Y:S01]  /*2b10*/  IMAD.SHL.U32 R2, R5, 0x10, RZ ;  /* 0x0000001005027824 */ /* 0x008fe200078e00ff */
[----:B------:R-:W0:Y:S01]  /*2b20*/  S2R R25, SR_CgaCtaId ;  /* 0x0000000000197919 */ /* 0x000e220000008800 */
[----:B------:R-:W-:Y:S01]  /*2b30*/  IMAD.MOV.U32 R21, RZ, RZ, 0x2f800000 ;  /* 0x2f800000ff157424 */ /* 0x000fe200078e00ff */
[----:B------:R-:W-:Y:S02]  /*2b40*/  LOP3.LUT R0, R0, R9, RZ, 0x3c, !PT ;  /* 0x0000000900007212 */ /* 0x000fe400078e3cff */
[----:B------:R-:W-:-:S03]  /*2b50*/  SHF.R.U32.HI R9, RZ, 0x2, R6 ;  /* 0x00000002ff097819 */ /* 0x000fc60000011606 */
[----:B------:R-:W-:Y:S01]  /*2b60*/  IMAD.SHL.U32 R3, R0, 0x2, RZ ;  /* 0x0000000200037824 */ /* 0x000fe200078e00ff */
[----:B------:R-:W-:-:S04]  /*2b70*/  LOP3.LUT R9, R9, R6, RZ, 0x3c, !PT ;  /* 0x0000000609097212 */ /* 0x000fc800078e3cff */
[----:B------:R-:W-:Y:S01]  /*2b80*/  LOP3.LUT R3, R5, R2, R3, 0x96, !PT ;  /* 0x0000000205037212 */ /* 0x000fe200078e9603 */
[----:B------:R-:W-:-:S03]  /*2b90*/  IMAD.SHL.U32 R6, R9, 0x2, RZ ;  /* 0x0000000209067824 */ /* 0x000fc600078e00ff */
[----:B------:R-:W-:-:S04]  /*2ba0*/  LOP3.LUT R3, R3, R0, RZ, 0x3c, !PT ;  /* 0x0000000003037212 */ /* 0x000fc800078e3cff */
[C---:B------:R-:W-:Y:S01]  /*2bb0*/  IADD3 R0, PT, PT, R8.reuse, 0x587c5, R3 ;  /* 0x000587c508007810 */ /* 0x040fe20007ffe003 */
[----:B------:R-:W-:Y:S02]  /*2bc0*/  IMAD.SHL.U32 R2, R3, 0x10, RZ ;  /* 0x0000001003027824 */ /* 0x000fe400078e00ff */
[----:B------:R-:W-:Y:S01]  /*2bd0*/  VIADD R8, R8, 0xb0f8a ;  /* 0x000b0f8a08087836 */ /* 0x000fe20000000000 */
[----:B------:R-:W-:Y:S02]  /*2be0*/  I2FP.F32.U32 R0, R0 ;  /* 0x0000000000007245 */ /* 0x000fe40000201000 */
[----:B------:R-:W-:Y:S01]  /*2bf0*/  LOP3.LUT R6, R9, R6, R2, 0x96, !PT ;  /* 0x0000000609067212 */ /* 0x000fe200078e9602 */
[----:B------:R-:W-:Y:S02]  /*2c00*/  VIADD R2, R17, 0xffffffff ;  /* 0xffffffff11027836 */ /* 0x000fe40000000000 */
[----:B------:R-:W-:Y:S01]  /*2c10*/  FFMA R0, R0, R21, 1.1641532182693481445e-10 ;  /* 0x2f00000000007423 */ /* 0x000fe20000000015 */
[----:B------:R-:W-:-:S02]  /*2c20*/  LOP3.LUT R23, R6, R3, RZ, 0x3c, !PT ;  /* 0x0000000306177212 */ /* 0x000fc400078e3cff */
[----:B------:R-:W-:-:S03]  /*2c30*/  I2FP.F32.S32 R9, R2 ;  /* 0x0000000200097245 */ /* 0x000fc60000201400 */
[----:B------:R-:W-:Y:S02]  /*2c40*/  IMAD.IADD R6, R23, 0x1, R8 ;  /* 0x0000000117067824 */ /* 0x000fe400078e0208 */
[----:B------:R-:W-:-:S03]  /*2c50*/  FMUL R2, R0, R9 ;  /* 0x0000000900027220 */ /* 0x000fc60000400000 */
[----:B------:R-:W-:-:S03]  /*2c60*/  I2FP.F32.U32 R6, R6 ;  /* 0x0000000600067245 */ /* 0x000fc60000201000 */
[----:B------:R-:W1:Y:S02]  /*2c70*/  F2I.FLOOR.NTZ R2, R2 ;  /* 0x0000000200027305 */ /* 0x000e640000207100 */
[----:B------:R-:W-:Y:S01]  /*2c80*/  FFMA R6, R6, R21, 1.1641532182693481445e-10 ;  /* 0x2f00000006067423 */ /* 0x000fe20000000015 */
[----:B------:R-:W-:-:S03]  /*2c90*/  IMAD.MOV.U32 R21, RZ, RZ, RZ ;  /* 0x000000ffff157224 */ /* 0x000fc600078e00ff */
[----:B------:R-:W-:Y:S01]  /*2ca0*/  FMUL R16, R9, R6 ;  /* 0x0000000609107220 */ /* 0x000fe20000400000 */
[----:B------:R-:W-:Y:S01]  /*2cb0*/  MOV R6, 0x400 ;  /* 0x0000040000067802 */ /* 0x000fe20000000f00 */
[----:B------:R-:W-:Y:S02]  /*2cc0*/  IMAD.MOV.U32 R9, RZ, RZ, R7 ;  /* 0x000000ffff097224 */ /* 0x000fe400078e0007 */
[----:B------:R-:W2:Y:S01]  /*2cd0*/  F2I.FLOOR.NTZ R0, R16 ;  /* 0x0000001000007305 */ /* 0x000ea20000207100 */
[----:B0-----:R-:W-:Y:S01]  /*2ce0*/  LEA R25, R25, R6, 0x18 ;  /* 0x0000000619197211 */ /* 0x001fe200078ec0ff */
[----:B------:R-:W-:Y:S02]  /*2cf0*/  IMAD.MOV.U32 R6, RZ, RZ, R4 ;  /* 0x000000ffff067224 */ /* 0x000fe400078e0004 */
[----:B------:R-:W-:Y:S02]  /*2d00*/  IMAD.MOV.U32 R7, RZ, RZ, R5 ;  /* 0x000000ffff077224 */ /* 0x000fe400078e0005 */
[----:B-1----:R-:W-:-:S02]  /*2d10*/  IMAD R14, R2, 0x24, R25 ;  /* 0x00000024020e7824 */ /* 0x002fc400078e0219 */
[----:B------:R-:W-:Y:S02]  /*2d20*/  IMAD.MOV.U32 R4, RZ, RZ, R3 ;  /* 0x000000ffff047224 */ /* 0x000fe400078e0003 */
[----:B------:R-:W-:Y:S02]  /*2d30*/  IMAD.MOV.U32 R5, RZ, RZ, R23 ;  /* 0x000000ffff057224 */ /* 0x000fe400078e0017 */
[----:B--2---:R-:W-:-:S07]  /*2d40*/  IMAD R0, R0, 0x24, R25 ;  /* 0x0000002400007824 */ /* 0x004fce00078e0219 */
.L_x_47:
[----:B------:R-:W-:Y:S01]  /*2d50*/  SHF.R.U32.HI R2, RZ, 0x2, R9 ;  /* 0x00000002ff027819 */ /* 0x000fe20000011609 */
[----:B------:R-:W-:Y:S01]  /*2d60*/  IMAD.SHL.U32 R16, R5, 0x10, RZ ;  /* 0x0000001005107824 */ /* 0x000fe200078e00ff */
[----:B------:R-:W-:Y:S01]  /*2d70*/  BSSY.RECONVERGENT B1, `(.L_x_41) ;  /* 0x0000032000017945 */ /* 0x000fe20003800200 */
[----:B------:R-:W-:Y:S01]  /*2d80*/  IMAD.MOV.U32 R18, RZ, RZ, 0x2f800000 ;  /* 0x2f800000ff127424 */ /* 0x000fe200078e00ff */
[----:B------:R-:W-:Y:S01]  /*2d90*/  LOP3.LUT R2, R2, R9, RZ, 0x3c, !PT ;  /* 0x0000000902027212 */ /* 0x000fe200078e3cff */
[--C-:B------:R-:W-:Y:S02]  /*2da0*/  IMAD.IADD R22, R14, 0x1, R21.reuse ;  /* 0x000000010e167824 */ /* 0x100fe400078e0215 */
[--C-:B0123--:R-:W-:Y:S02]  /*2db0*/  IMAD.IADD R20, R13, 0x1, R21.reuse ;  /* 0x000000010d147824 */ /* 0x10ffe400078e0215 */
[----:B------:R-:W-:Y:S02]  /*2dc0*/  IMAD.SHL.U32 R3, R2, 0x2, RZ ;  /* 0x0000000202037824 */ /* 0x000fe400078e00ff */
[----:B------:R-:W-:-:S03]  /*2dd0*/  IMAD.IADD R24, R0, 0x1, R21 ;  /* 0x0000000100187824 */ /* 0x000fc600078e0215 */
[----:B------:R-:W-:Y:S01]  /*2de0*/  LOP3.LUT R3, R5, R16, R3, 0x96, !PT ;  /* 0x0000001005037212 */ /* 0x000fe200078e9603 */
[----:B------:R-:W-:-:S03]  /*2df0*/  VIADD R16, R8, 0x587c5 ;  /* 0x000587c508107836 */ /* 0x000fc60000000000 */
[----:B------:R-:W-:-:S05]  /*2e00*/  LOP3.LUT R23, R3, R2, RZ, 0x3c, !PT ;  /* 0x0000000203177212 */ /* 0x000fca00078e3cff */
[----:B------:R-:W-:-:S05]  /*2e10*/  IMAD.IADD R2, R23, 0x1, R16 ;  /* 0x0000000117027824 */ /* 0x000fca00078e0210 */
[----:B------:R-:W-:-:S05]  /*2e20*/  I2FP.F32.U32 R3, R2 ;  /* 0x0000000200037245 */ /* 0x000fca0000201000 */
[----:B------:R-:W-:-:S04]  /*2e30*/  FFMA R3, R3, R18, 1.1641532182693481445e-10 ;  /* 0x2f00000003037423 */ /* 0x000fc80000000012 */
[----:B------:R-:W-:-:S06]  /*2e40*/  FMUL R3, R3, 99 ;  /* 0x42c6000003037820 */ /* 0x000fcc0000400000 */
[----:B------:R-:W0:Y:S02]  /*2e50*/  F2I.FLOOR.NTZ R3, R3 ;  /* 0x0000000300037305 */ /* 0x000e240000207100 */
[----:B0-----:R-:W-:-:S13]  /*2e60*/  ISETP.GT.AND P1, PT, R3, 0x2c, PT ;  /* 0x0000002c0300780c */ /* 0x001fda0003f24270 */
[----:B------:R-:W0:Y:S01]  /*2e70*/  @!P1 LDS.U8 R27, [R22] ;  /* 0x00000000161b9984 */ /* 0x000e220000000000 */
[----:B------:R-:W-:Y:S02]  /*2e80*/  @!P1 IMAD.MOV.U32 R25, RZ, RZ, R23 ;  /* 0x000000ffff199224 */ /* 0x000fe400078e0017 */
[----:B------:R-:W-:Y:S02]  /*2e90*/  @!P1 IMAD.MOV.U32 R26, RZ, RZ, R7 ;  /* 0x000000ffff1a9224 */ /* 0x000fe400078e0007 */
[----:B------:R-:W-:Y:S02]  /*2ea0*/  @!P1 IMAD.MOV.U32 R23, RZ, RZ, R5 ;  /* 0x000000ffff179224 */ /* 0x000fe400078e0005 */
[----:B------:R-:W-:Y:S01]  /*2eb0*/  @!P1 IMAD.MOV.U32 R9, RZ, RZ, R4 ;  /* 0x000000ffff099224 */ /* 0x000fe200078e0004 */
[----:B0-----:R0:W-:Y:S01]  /*2ec0*/  @!P1 STS.U8 [R20], R27 ;  /* 0x0000001b14009388 */ /* 0x0011e20000000000 */
[----:B------:R-:W-:Y:S05]  /*2ed0*/  @!P1 BRA `(.L_x_42) ;  /* 0x00000000006c9947 */ /* 0x000fea0003800000 */
[----:B------:R-:W-:-:S13]  /*2ee0*/  ISETP.GT.U32.AND P1, PT, R3, 0x59, PT ;  /* 0x000000590300780c */ /* 0x000fda0003f24070 */
[----:B------:R-:W1:Y:S01]  /*2ef0*/  @!P1 LDS.U8 R3, [R24] ;  /* 0x0000000018039984 */ /* 0x000e620000000000 */
[----:B------:R-:W-:Y:S02]  /*2f00*/  @!P1 IMAD.MOV.U32 R25, RZ, RZ, R23 ;  /* 0x000000ffff199224 */ /* 0x000fe400078e0017 */
[----:B------:R-:W-:Y:S02]  /*2f10*/  @!P1 IMAD.MOV.U32 R26, RZ, RZ, R7 ;  /* 0x000000ffff1a9224 */ /* 0x000fe400078e0007 */
[----:B------:R-:W-:Y:S02]  /*2f20*/  @!P1 IMAD.MOV.U32 R9, RZ, RZ, R4 ;  /* 0x000000ffff099224 */ /* 0x000fe400078e0004 */
[----:B------:R-:W-:Y:S01]  /*2f30*/  @!P1 IMAD.MOV.U32 R23, RZ, RZ, R5 ;  /* 0x000000ffff179224 */ /* 0x000fe200078e0005 */
[----:B-1----:R1:W-:Y:S01]  /*2f40*/  @!P1 STS.U8 [R20], R3 ;  /* 0x0000000314009388 */ /* 0x0023e20000000000 */
[----:B------:R-:W-:Y:S05]  /*2f50*/  @!P1 BRA `(.L_x_42) ;  /* 0x00000000004c9947 */ /* 0x000fea0003800000 */
[----:B-1----:R-:W-:Y:S01]  /*2f60*/  SHF.R.U32.HI R3, RZ, 0x2, R6 ;  /* 0x00000002ff037819 */ /* 0x002fe20000011606 */
[----:B------:R-:W-:Y:S02]  /*2f70*/  IMAD.SHL.U32 R2, R23, 0x10, RZ ;  /* 0x0000001017027824 */ /* 0x000fe400078e00ff */
[----:B------:R-:W-:Y:S01]  /*2f80*/  VIADD R16, R8, 0xb0f8a ;  /* 0x000b0f8a08107836 */ /* 0x000fe20000000000 */
[----:B------:R-:W-:-:S05]  /*2f90*/  LOP3.LUT R3, R3, R6, RZ, 0x3c, !PT ;  /* 0x0000000603037212 */ /* 0x000fca00078e3cff */
[----:B------:R-:W-:-:S05]  /*2fa0*/  IMAD.SHL.U32 R6, R3, 0x2, RZ ;  /* 0x0000000203067824 */ /* 0x000fca00078e00ff */
[----:B------:R-:W-:-:S04]  /*2fb0*/  LOP3.LUT R2, R3, R6, R2, 0x96, !PT ;  /* 0x0000000603027212 */ /* 0x000fc800078e9602 */
[----:B------:R-:W-:-:S05]  /*2fc0*/  LOP3.LUT R25, R2, R23, RZ, 0x3c, !PT ;  /* 0x0000001702197212 */ /* 0x000fca00078e3cff */
[----:B------:R-:W-:-:S05]  /*2fd0*/  IMAD.IADD R2, R25, 0x1, R16 ;  /* 0x0000000119027824 */ /* 0x000fca00078e0210 */
[----:B------:R-:W-:-:S05]  /*2fe0*/  I2FP.F32.U32 R3, R2 ;  /* 0x0000000200037245 */ /* 0x000fca0000201000 */
[----:B------:R-:W-:-:S04]  /*2ff0*/  FFMA R3, R3, R18, 1.1641532182693481445e-10 ;  /* 0x2f00000003037423 */ /* 0x000fc80000000012 */
[----:B------:R-:W-:-:S06]  /*3000*/  FMUL R8, R3, 85 ;  /* 0x42aa000003087820 */ /* 0x000fcc0000400000 */
[----:B------:R-:W1:Y:S02]  /*3010*/  F2I.FLOOR.NTZ R8, R8 ;  /* 0x0000000800087305 */ /* 0x000e640000207100 */
[----:B-1----:R-:W-:-:S04]  /*3020*/  IADD3 R2, P1, PT, R8, UR6, RZ ;  /* 0x0000000608027c10 */ /* 0x002fc8000ff3e0ff */
[----:B------:R-:W-:-:S06]  /*3030*/  LEA.HI.X.SX32 R3, R8, UR7, 0x1, P1 ;  /* 0x0000000708037c11 */ /* 0x000fcc00088f0eff */
[----:B------:R-:W2:Y:S01]  /*3040*/  LDG.E.U8 R3, desc[UR4][R2.64] ;  /* 0x0000000402037981 */ /* 0x000ea2000c1e1100 */
[----:B------:R-:W-:Y:S02]  /*3050*/  IMAD.MOV.U32 R26, RZ, RZ, R4 ;  /* 0x000000ffff1a7224 */ /* 0x000fe400078e0004 */
[----:B------:R-:W-:Y:S02]  /*3060*/  IMAD.MOV.U32 R9, RZ, RZ, R5 ;  /* 0x000000ffff097224 */ /* 0x000fe400078e0005 */
[----:B------:R-:W-:Y:S01]  /*3070*/  IMAD.MOV.U32 R6, RZ, RZ, R7 ;  /* 0x000000ffff067224 */ /* 0x000fe200078e0007 */
[----:B--2---:R2:W-:Y:S06]  /*3080*/  STS.U8 [R20], R3 ;  /* 0x0000000314007388 */ /* 0x0045ec0000000000 */
.L_x_42:
[----:B------:R-:W-:Y:S05]  /*3090*/  BSYNC.RECONVERGENT B1 ;  /* 0x0000000000017941 */ /* 0x000fea0003800200 */
.L_x_41:
[----:B-12---:R-:W-:Y:S01]  /*30a0*/  SHF.R.U32.HI R3, RZ, 0x2, R6 ;  /* 0x00000002ff037819 */ /* 0x006fe20000011606 */
[----:B------:R-:W-:Y:S01]  /*30b0*/  IMAD.SHL.U32 R2, R25, 0x10, RZ ;  /* 0x0000001019027824 */ /* 0x000fe200078e00ff */
[----:B------:R-:W-:Y:S01]  /*30c0*/  BSSY.RECONVERGENT B1, `(.L_x_43) ;  /* 0x0000031000017945 */ /* 0x000fe20003800200 */
        /* <DEDUP_REMOVED lines=10> */
[----:B-1----:R-:W-:-:S13]  /*3170*/  ISETP.GE.AND P1, PT, R3, 0x2d, PT ;  /* 0x0000002d0300780c */ /* 0x002fda0003f26270 */
[----:B------:R-:W-:Y:S05]  /*3180*/  @!P1 BRA `(.L_x_44) ;  /* 0x0000000000749947 */ /* 0x000fea0003800000 */
[----:B------:R-:W-:-:S13]  /*3190*/  ISETP.GE.U32.AND P1, PT, R3, 0x5a, PT ;  /* 0x0000005a0300780c */ /* 0x000fda0003f26070 */
[----:B------:R-:W-:Y:S05]  /*31a0*/  @!P1 BRA `(.L_x_45) ;  /* 0x00000000004c9947 */ /* 0x000fea0003800000 */
[----:B------:R-:W-:Y:S01]  /*31b0*/  SHF.R.U32.HI R3, RZ, 0x2, R26 ;  /* 0x00000002ff037819 */ /* 0x000fe2000001161a */
        /* <DEDUP_REMOVED lines=15> */
[----:B------:R-:W-:Y:S01]  /*32b0*/  IMAD.MOV.U32 R6, RZ, RZ, R23 ;  /* 0x000000ffff067224 */ /* 0x000fe200078e0017 */
[----:B--2---:R3:W-:Y:S01]  /*32c0*/  STS.U8 [R20+0x1], R3 ;  /* 0x0000010314007388 */ /* 0x0047e20000000000 */
[----:B------:R-:W-:Y:S05]  /*32d0*/  BRA `(.L_x_46) ;  /* 0x00000000003c7947 */ /* 0x000fea0003800000 */
.L_x_45:
[----:B------:R-:W1:Y:S01]  /*32e0*/  LDS.U8 R3, [R24+0x1] ;  /* 0x0000010018037984 */ /* 0x000e620000000000 */
[----:B------:R-:W-:Y:S02]  /*32f0*/  IMAD.MOV.U32 R5, RZ, RZ, R4 ;  /* 0x000000ffff057224 */ /* 0x000fe400078e0004 */
[----:B------:R-:W-:Y:S02]  /*3300*/  IMAD.MOV.U32 R6, RZ, RZ, R9 ;  /* 0x000000ffff067224 */ /* 0x000fe400078e0009 */
[----:B------:R-:W-:Y:S02]  /*3310*/  IMAD.MOV.U32 R7, RZ, RZ, R23 ;  /* 0x000000ffff077224 */ /* 0x000fe400078e0017 */
[----:B------:R-:W-:Y:S02]  /*3320*/  IMAD.MOV.U32 R4, RZ, RZ, R25 ;  /* 0x000000ffff047224 */ /* 0x000fe400078e0019 */
[----:B------:R-:W-:Y:S01]  /*3330*/  IMAD.MOV.U32 R9, RZ, RZ, R26 ;  /* 0x000000ffff097224 */ /* 0x000fe200078e001a */
[----:B-1----:R2:W-:Y:S01]  /*3340*/  STS.U8 [R20+0x1], R3 ;  /* 0x0000010314007388 */ /* 0x0025e20000000000 */
[----:B------:R-:W-:Y:S05]  /*3350*/  BRA `(.L_x_46) ;  /* 0x00000000001c7947 */ /* 0x000fea0003800000 */
.L_x_44:
[----:B------:R-:W1:Y:S01]  /*3360*/  LDS.U8 R3, [R22+0x1] ;  /* 0x0000010016037984 */ /* 0x000e620000000000 */
[----:B------:R-:W-:Y:S02]  /*3370*/  IMAD.MOV.U32 R5, RZ, RZ, R4 ;  /* 0x000000ffff057224 */ /* 0x000fe400078e0004 */
[----:B------:R-:W-:Y:S02]  /*3380*/  IMAD.MOV.U32 R6, RZ, RZ, R9 ;  /* 0x000000ffff067224 */ /* 0x000fe400078e0009 */
[----:B------:R-:W-:Y:S02]  /*3390*/  IMAD.MOV.U32 R7, RZ, RZ, R23 ;  /* 0x000000ffff077224 */ /* 0x000fe400078e0017 */
[----:B------:R-:W-:Y:S02]  /*33a0*/  IMAD.MOV.U32 R4, RZ, RZ, R25 ;  /* 0x000000ffff047224 */ /* 0x000fe400078e0019 */
[----:B------:R-:W-:Y:S01]  /*33b0*/  IMAD.MOV.U32 R9, RZ, RZ, R26 ;  /* 0x000000ffff097224 */ /* 0x000fe200078e001a */
[----:B-1----:R1:W-:Y:S06]  /*33c0*/  STS.U8 [R20+0x1], R3 ;  /* 0x0000010314007388 */ /* 0x0023ec0000000000 */
.L_x_46:
[----:B------:R-:W-:Y:S05]  /*33d0*/  BSYNC.RECONVERGENT B1 ;  /* 0x0000000000017941 */ /* 0x000fea0003800200 */
.L_x_43:
[----:B------:R-:W-:-:S05]  /*33e0*/  VIADD R21, R21, 0x2 ;  /* 0x0000000215157836 */ /* 0x000fca0000000000 */
[----:B------:R-:W-:-:S13]  /*33f0*/  ISETP.NE.AND P1, PT, R21, 0x1e, PT ;  /* 0x0000001e1500780c */ /* 0x000fda0003f25270 */
[----:B------:R-:W-:Y:S05]  /*3400*/  @P1 BRA `(.L_x_47) ;  /* 0xfffffff800501947 */ /* 0x000fea000383ffff */
.L_x_40:
[----:B------:R-:W-:Y:S05]  /*3410*/  BSYNC.RECONVERGENT B0 ;  /* 0x0000000000007941 */ /* 0x000fea0003800200 */
.L_x_39:
[----:B------:R-:W-:Y:S05]  /*3420*/  BRA `(.L_x_48) ;  /* 0xffffffd000207947 */ /* 0x000fea000383ffff */
.L_x_13:
[----:B------:R-:W-:-:S13]  /*3430*/  ISETP.GT.U32.AND P0, PT, R12, 0xff, PT ;  /* 0x000000ff0c00780c */ /* 0x000fda0003f04070 */
[----:B------:R-:W-:Y:S05]  /*3440*/  @P0 EXIT ;  /* 0x000000000000094d */ /* 0x000fea0003800000 */
[C---:B-1----:R-:W-:Y:S01]  /*3450*/  PRMT R3, R18.reuse, 0x7770, RZ ;  /* 0x0000777012037816 */ /* 0x042fe200000000ff */
[----:B------:R-:W-:Y:S01]  /*3460*/  STG.E desc[UR4][R10.64], R25 ;  /* 0x000000190a007986 */ /* 0x000fe2000c101904 */
[----:B------:R-:W-:-:S03]  /*3470*/  PRMT R18, R18, 0x7771, RZ ;  /* 0x0000777112127816 */ /* 0x000fc600000000ff */
[----:B------:R-:W-:Y:S01]  /*3480*/  STG.E desc[UR4][R10.64+0x4], R23 ;  /* 0x000004170a007986 */ /* 0x000fe2000c101904 */
[----:B------:R-:W-:-:S03]  /*3490*/  PRMT R3, R18, 0x7604, R3 ;  /* 0x0000760412037816 */ /* 0x000fc60000000003 */
[----:B------:R-:W-:Y:S04]  /*34a0*/  STG.E desc[UR4][R10.64+0x8], R21 ;  /* 0x000008150a007986 */ /* 0x000fe8000c101904 */
[----:B------:R-:W-:Y:S04]  /*34b0*/  STG.E desc[UR4][R10.64+0xc], R27 ;  /* 0x00000c1b0a007986 */ /* 0x000fe8000c101904 */
[----:B------:R-:W-:Y:S04]  /*34c0*/  STG.E desc[UR4][R10.64+0x10], R29 ;  /* 0x0000101d0a007986 */ /* 0x000fe8000c101904 */
[----:B------:R-:W-:Y:S04]  /*34d0*/  STG.E desc[UR4][R10.64+0x14], R0 ;  /* 0x000014000a007986 */ /* 0x000fe8000c101904 */
[----:B------:R-:W-:Y:S04]  /*34e0*/  STG.E desc[UR4][R10.64+0x18], R14 ;  /* 0x0000180e0a007986 */ /* 0x000fe8000c101904 */
[----:B------:R-:W-:Y:S04]  /*34f0*/  STG.E desc[UR4][R10.64+0x20], R16 ;  /* 0x000020100a007986 */ /* 0x000fe8000c101904 */
[----:B------:R-:W-:Y:S01]  /*3500*/  STG.E.U16 desc[UR4][R10.64+0x1c], R3 ;  /* 0x00001c030a007986 */ /* 0x000fe2000c101504 */
[----:B------:R-:W-:Y:S05]  /*3510*/  EXIT ;  /* 0x000000000000794d */ /* 0x000fea0003800000 */
        .weak           $__internal_0_$__cuda_sm3x_div_rn_noftz_f32_slowpath
        .type           $__internal_0_$__cuda_sm3x_div_rn_noftz_f32_slowpath,@function
        .size           $__internal_0_$__cuda_sm3x_div_rn_noftz_f32_slowpath,(.L_x_58 - $__internal_0_$__cuda_sm3x_div_rn_noftz_f32_slowpath)
$__internal_0_$__cuda_sm3x_div_rn_noftz_f32_slowpath:
[----:B------:R-:W-:Y:S01]  /*3520*/  SHF.R.U32.HI R16, RZ, 0x17, R2 ;  /* 0x00000017ff107819 */ /* 0x000fe20000011602 */
[----:B------:R-:W-:Y:S01]  /*3530*/  IMAD.MOV.U32 R18, RZ, RZ, 0x42c80000 ;  /* 0x42c80000ff127424 */ /* 0x000fe200078e00ff */
[----:B------:R-:W-:Y:S02]  /*3540*/  SHF.R.U32.HI R0, RZ, 0x17, R3 ;  /* 0x00000017ff007819 */ /* 0x000fe40000011603 */
[----:B------:R-:W-:Y:S02]  /*3550*/  LOP3.LUT R16, R16, 0xff, RZ, 0xc0, !PT ;  /* 0x000000ff10107812 */ /* 0x000fe400078ec0ff */
[----:B------:R-:W-:-:S03]  /*3560*/  LOP3.LUT R20, R0, 0xff, RZ, 0xc0, !PT ;  /* 0x000000ff00147812 */ /* 0x000fc600078ec0ff */
[----:B------:R-:W-:Y:S02]  /*3570*/  VIADD R19, R16, 0xffffffff ;  /* 0xffffffff10137836 */ /* 0x000fe40000000000 */
[----:B------:R-:W-:-:S03]  /*3580*/  VIADD R21, R20, 0xffffffff ;  /* 0xffffffff14157836 */ /* 0x000fc60000000000 */
[----:B------:R-:W-:-:S04]  /*3590*/  ISETP.GT.U32.AND P1, PT, R19, 0xfd, PT ;  /* 0x000000fd1300780c */ /* 0x000fc80003f24070 */
[----:B------:R-:W-:-:S13]  /*35a0*/  ISETP.GT.U32.OR P1, PT, R21, 0xfd, P1 ;  /* 0x000000fd1500780c */ /* 0x000fda0000f24470 */
[----:B------:R-:W-:Y:S01]  /*35b0*/  @!P1 IMAD.MOV.U32 R17, RZ, RZ, RZ ;  /* 0x000000ffff119224 */ /* 0x000fe200078e00ff */
[----:B------:R-:W-:Y:S06]  /*35c0*/  @!P1 BRA `(.L_x_49) ;  /* 0x0000000000609947 */ /* 0x000fec0003800000 */
[----:B------:R-:W-:Y:S01]  /*35d0*/  IMAD.MOV.U32 R0, RZ, RZ, 0x42c80000 ;  /* 0x42c80000ff007424 */ /* 0x000fe200078e00ff */
[----:B------:R-:W-:-:S04]  /*35e0*/  FSETP.GTU.FTZ.AND P1, PT, |R3|, +INF , PT ;  /* 0x7f8000000300780b */ /* 0x000fc80003f3c200 */
[----:B------:R-:W-:-:S04]  /*35f0*/  FSETP.GTU.FTZ.AND P2, PT, |R0|, +INF , PT ;  /* 0x7f8000000000780b */ /* 0x000fc80003f5c200 */
[----:B------:R-:W-:-:S13]  /*3600*/  PLOP3.LUT P1, PT, P1, P2, PT, 0xf8, 0x8f ;  /* 0x00000000008f781c */ /* 0x000fda0000f25f70 */
[----:B------:R-:W-:Y:S05]  /*3610*/  @P1 BRA `(.L_x_50) ;  /* 0x0000000400441947 */ /* 0x000fea0003800000 */
[----:B------:R-:W-:-:S13]  /*3620*/  LOP3.LUT P1, RZ, R18, 0x7fffffff, R3, 0xc8, !PT ;  /* 0x7fffffff12ff7812 */ /* 0x000fda000782c803 */
[----:B------:R-:W-:Y:S05]  /*3630*/  @!P1 BRA `(.L_x_51) ;  /* 0x0000000400349947 */ /* 0x000fea0003800000 */
[C---:B------:R-:W-:Y:S02]  /*3640*/  FSETP.NEU.FTZ.AND P4, PT, |R3|.reuse, +INF , PT ;  /* 0x7f8000000300780b */ /* 0x040fe40003f9d200 */
[----:B------:R-:W-:Y:S02]  /*3650*/  FSETP.NEU.FTZ.AND P2, PT, |R0|, +INF , PT ;  /* 0x7f8000000000780b */ /* 0x000fe40003f5d200 */
[----:B------:R-:W-:-:S11]  /*3660*/  FSETP.NEU.FTZ.AND P1, PT, |R3|, +INF , PT ;  /* 0x7f8000000300780b */ /* 0x000fd60003f3d200 */
[----:B------:R-:W-:Y:S05]  /*3670*/  @!P2 BRA !P4, `(.L_x_51) ;  /* 0x000000040024a947 */ /* 0x000fea0006000000 */
[----:B------:R-:W-:-:S04]  /*3680*/  LOP3.LUT P4, RZ, R3, 0x7fffffff, RZ, 0xc0, !PT ;  /* 0x7fffffff03ff7812 */ /* 0x000fc8000788c0ff */
[----:B------:R-:W-:-:S13]  /*3690*/  PLOP3.LUT P2, PT, P2, P4, PT, 0x2f, 0xf2 ;  /* 0x0000000000f2781c */ /* 0x000fda0001748577 */
[----:B------:R-:W-:Y:S05]  /*36a0*/  @P2 BRA `(.L_x_52) ;  /* 0x0000000400102947 */ /* 0x000fea0003800000 */
[----:B------:R-:W-:-:S04]  /*36b0*/  LOP3.LUT P2, RZ, R18, 0x7fffffff, RZ, 0xc0, !PT ;  /* 0x7fffffff12ff7812 */ /* 0x000fc8000784c0ff */
[----:B------:R-:W-:-:S13]  /*36c0*/  PLOP3.LUT P1, PT, P1, P2, PT, 0x2f, 0xf2 ;  /* 0x0000000000f2781c */ /* 0x000fda0000f24577 */
[----:B------:R-:W-:Y:S05]  /*36d0*/  @P1 BRA `(.L_x_53) ;  /* 0x0000000000f81947 */ /* 0x000fea0003800000 */
[----:B------:R-:W-:Y:S02]  /*36e0*/  ISETP.GE.AND P1, PT, R21, RZ, PT ;  /* 0x000000ff1500720c */ /* 0x000fe40003f26270 */
[----:B------:R-:W-:-:S11]  /*36f0*/  ISETP.GE.AND P2, PT, R19, RZ, PT ;  /* 0x000000ff1300720c */ /* 0x000fd60003f46270 */
[----:B------:R-:W-:Y:S02]  /*3700*/  @P1 IMAD.MOV.U32 R17, RZ, RZ, RZ ;  /* 0x000000ffff111224 */ /* 0x000fe400078e00ff */
[----:B------:R-:W-:Y:S01]  /*3710*/  @!P1 FFMA R3, R3, 1.84467440737095516160e+19, RZ ;  /* 0x5f80000003039823 */ /* 0x000fe200000000ff */
[----:B------:R-:W-:Y:S02]  /*3720*/  @!P1 IMAD.MOV.U32 R17, RZ, RZ, -0x40 ;  /* 0xffffffc0ff119424 */ /* 0x000fe400078e00ff */
[----:B------:R-:W-:Y:S02]  /*3730*/  @!P2 FFMA R18, R0, 1.84467440737095516160e+19, RZ ;  /* 0x5f8000000012a823 */ /* 0x000fe400000000ff */
[----:B------:R-:W-:-:S07]  /*3740*/  @!P2 VIADD R17, R17, 0x40 ;  /* 0x000000401111a836 */ /* 0x000fce0000000000 */
.L_x_49:
[----:B------:R-:W-:Y:S01]  /*3750*/  LEA R19, R16, 0xc0800000, 0x17 ;  /* 0xc080000010137811 */ /* 0x000fe200078eb8ff */
[----:B------:R-:W-:-:S04]  /*3760*/  VIADD R20, R20, 0xffffff81 ;  /* 0xffffff8114147836 */ /* 0x000fc80000000000 */
[----:B------:R-:W-:Y:S02]  /*3770*/  IMAD.IADD R21, R18, 0x1, -R19 ;  /* 0x0000000112157824 */ /* 0x000fe400078e0a13 */
[C---:B------:R-:W-:Y:S01]  /*3780*/  IMAD R0, R20.reuse, -0x800000, R3 ;  /* 0xff80000014007824 */ /* 0x040fe200078e0203 */
[----:B------:R-:W-:Y:S01]  /*3790*/  IADD3 R20, PT, PT, R20, 0x7f, -R16 ;  /* 0x0000007f14147810 */ /* 0x000fe20007ffe810 */
[----:B------:R-:W0:Y:S01]  /*37a0*/  MUFU.RCP R18, R21 ;  /* 0x0000001500127308 */ /* 0x000e220000001000 */
[----:B------:R-:W-:-:S03]  /*37b0*/  FADD.FTZ R19, -R21, -RZ ;  /* 0x800000ff15137221 */ /* 0x000fc60000010100 */
[----:B------:R-:W-:Y:S02]  /*37c0*/  IMAD.IADD R17, R20, 0x1, R17 ;  /* 0x0000000114117824 */ /* 0x000fe400078e0211 */
[----:B0-----:R-:W-:-:S04]  /*37d0*/  FFMA R23, R18, R19, 1 ;  /* 0x3f80000012177423 */ /* 0x001fc80000000013 */
[----:B------:R-:W-:-:S04]  /*37e0*/  FFMA R3, R18, R23, R18 ;  /* 0x0000001712037223 */ /* 0x000fc80000000012 */
[----:B------:R-:W-:-:S04]  /*37f0*/  FFMA R18, R0, R3, RZ ;  /* 0x0000000300127223 */ /* 0x000fc800000000ff */
[----:B------:R-:W-:-:S04]  /*3800*/  FFMA R22, R19, R18, R0 ;  /* 0x0000001213167223 */ /* 0x000fc80000000000 */
[----:B------:R-:W-:-:S04]  /*3810*/  FFMA R18, R3, R22, R18 ;  /* 0x0000001603127223 */ /* 0x000fc80000000012 */
[----:B------:R-:W-:-:S04]  /*3820*/  FFMA R19, R19, R18, R0 ;  /* 0x0000001213137223 */ /* 0x000fc80000000000 */
[----:B------:R-:W-:-:S05]  /*3830*/  FFMA R0, R3, R19, R18 ;  /* 0x0000001303007223 */ /* 0x000fca0000000012 */
[----:B------:R-:W-:-:S04]  /*3840*/  SHF.R.U32.HI R16, RZ, 0x17, R0 ;  /* 0x00000017ff107819 */ /* 0x000fc80000011600 */
[----:B------:R-:W-:-:S05]  /*3850*/  LOP3.LUT R16, R16, 0xff, RZ, 0xc0, !PT ;  /* 0x000000ff10107812 */ /* 0x000fca00078ec0ff */
[----:B------:R-:W-:-:S04]  /*3860*/  IMAD.IADD R20, R16, 0x1, R17 ;  /* 0x0000000110147824 */ /* 0x000fc800078e0211 */
[----:B------:R-:W-:-:S05]  /*3870*/  VIADD R16, R20, 0xffffffff ;  /* 0xffffffff14107836 */ /* 0x000fca0000000000 */
[----:B------:R-:W-:-:S13]  /*3880*/  ISETP.GE.U32.AND P1, PT, R16, 0xfe, PT ;  /* 0x000000fe1000780c */ /* 0x000fda0003f26070 */
[----:B------:R-:W-:Y:S05]  /*3890*/  @!P1 BRA `(.L_x_54) ;  /* 0x0000000000809947 */ /* 0x000fea0003800000 */
[----:B------:R-:W-:-:S13]  /*38a0*/  ISETP.GT.AND P1, PT, R20, 0xfe, PT ;  /* 0x000000fe1400780c */ /* 0x000fda0003f24270 */
[----:B------:R-:W-:Y:S05]  /*38b0*/  @P1 BRA `(.L_x_55) ;  /* 0x00000000006c1947 */ /* 0x000fea0003800000 */
[----:B------:R-:W-:-:S13]  /*38c0*/  ISETP.GE.AND P1, PT, R20, 0x1, PT ;  /* 0x000000011400780c */ /* 0x000fda0003f26270 */
[----:B------:R-:W-:Y:S05]  /*38d0*/  @P1 BRA `(.L_x_56) ;  /* 0x0000000000981947 */ /* 0x000fea0003800000 */
[----:B------:R-:W-:Y:S02]  /*38e0*/  ISETP.GE.AND P1, PT, R20, -0x18, PT ;  /* 0xffffffe81400780c */ /* 0x000fe40003f26270 */
[----:B------:R-:W-:-:S11]  /*38f0*/  LOP3.LUT R0, R0, 0x80000000, RZ, 0xc0, !PT ;  /* 0x8000000000007812 */ /* 0x000fd600078ec0ff */
[----:B------:R-:W-:Y:S05]  /*3900*/  @!P1 BRA `(.L_x_56) ;  /* 0x00000000008c9947 */ /* 0x000fea0003800000 */
[CCC-:B------:R-:W-:Y:S01]  /*3910*/  FFMA.RZ R16, R3.reuse, R19.reuse, R18.reuse ;  /* 0x0000001303107223 */ /* 0x1c0fe2000000c012 */
[C---:B------:R-:W-:Y:S02]  /*3920*/  ISETP.NE.AND P4, PT, R20.reuse, RZ, PT ;  /* 0x000000ff1400720c */ /* 0x040fe40003f85270 */
[----:B------:R-:W-:Y:S02]  /*3930*/  ISETP.NE.AND P2, PT, R20, RZ, PT ;  /* 0x000000ff1400720c */ /* 0x000fe40003f45270 */
[----:B------:R-:W-:Y:S01]  /*3940*/  LOP3.LUT R17, R16, 0x7fffff, RZ, 0xc0, !PT ;  /* 0x007fffff10117812 */ /* 0x000fe200078ec0ff */
[CCC-:B------:R-:W-:Y:S01]  /*3950*/  FFMA.RP R16, R3.reuse, R19.reuse, R18.reuse ;  /* 0x0000001303107223 */ /* 0x1c0fe20000008012 */
[----:B------:R-:W-:Y:S01]  /*3960*/  FFMA.RM R3, R3, R19, R18 ;  /* 0x0000001303037223 */ /* 0x000fe20000004012 */
[----:B------:R-:W-:Y:S01]  /*3970*/  VIADD R18, R20, 0x20 ;  /* 0x0000002014127836 */ /* 0x000fe20000000000 */
[----:B------:R-:W-:Y:S01]  /*3980*/  LOP3.LUT R17, R17, 0x800000, RZ, 0xfc, !PT ;  /* 0x0080000011117812 */ /* 0x000fe200078efcff */
[----:B------:R-:W-:-:S02]  /*3990*/  IMAD.MOV R19, RZ, RZ, -R20 ;  /* 0x000000ffff137224 */ /* 0x000fc400078e0a14 */
[----:B------:R-:W-:Y:S02]  /*39a0*/  FSETP.NEU.FTZ.AND P1, PT, R16, R3, PT ;  /* 0x000000031000720b */ /* 0x000fe40003f3d000 */
[----:B------:R-:W-:Y:S02]  /*39b0*/  SHF.L.U32 R18, R17, R18, RZ ;  /* 0x0000001211127219 */ /* 0x000fe400000006ff */
[----:B------:R-:W-:Y:S02]  /*39c0*/  SEL R16, R19, RZ, P4 ;  /* 0x000000ff13107207 */ /* 0x000fe40002000000 */
[----:B------:R-:W-:Y:S02]  /*39d0*/  ISETP.NE.AND P2, PT, R18, RZ, P2 ;  /* 0x000000ff1200720c */ /* 0x000fe40001745270 */
[----:B------:R-:W-:Y:S02]  /*39e0*/  SHF.R.U32.HI R16, RZ, R16, R17 ;  /* 0x00000010ff107219 */ /* 0x000fe40000011611 */
[----:B------:R-:W-:-:S02]  /*39f0*/  PLOP3.LUT P1, PT, P1, P2, PT, 0xf8, 0x8f ;  /* 0x00000000008f781c */ /* 0x000fc40000f25f70 */
[----:B------:R-:W-:Y:S02]  /*3a00*/  SHF.R.U32.HI R18, RZ, 0x1, R16 ;  /* 0x00000001ff127819 */ /* 0x000fe40000011610 */
[----:B------:R-:W-:-:S04]  /*3a10*/  SEL R3, RZ, 0x1, !P1 ;  /* 0x00000001ff037807 */ /* 0x000fc80004800000 */
[----:B------:R-:W-:-:S04]  /*3a20*/  LOP3.LUT R3, R3, 0x1, R18, 0xf8, !PT ;  /* 0x0000000103037812 */ /* 0x000fc800078ef812 */
[----:B------:R-:W-:-:S05]  /*3a30*/  LOP3.LUT R3, R3, R16, RZ, 0xc0, !PT ;  /* 0x0000001003037212 */ /* 0x000fca00078ec0ff */
[----:B------:R-:W-:-:S05]  /*3a40*/  IMAD.IADD R3, R18, 0x1, R3 ;  /* 0x0000000112037824 */ /* 0x000fca00078e0203 */
[----:B------:R-:W-:Y:S01]  /*3a50*/  LOP3.LUT R0, R3, R0, RZ, 0xfc, !PT ;  /* 0x0000000003007212 */ /* 0x000fe200078efcff */
[----:B------:R-:W-:Y:S06]  /*3a60*/  BRA `(.L_x_56) ;  /* 0x0000000000347947 */ /* 0x000fec0003800000 */
.L_x_55:
[----:B------:R-:W-:-:S04]  /*3a70*/  LOP3.LUT R0, R0, 0x80000000, RZ, 0xc0, !PT ;  /* 0x8000000000007812 */ /* 0x000fc800078ec0ff */
[----:B------:R-:W-:Y:S01]  /*3a80*/  LOP3.LUT R0, R0, 0x7f800000, RZ, 0xfc, !PT ;  /* 0x7f80000000007812 */ /* 0x000fe200078efcff */
[----:B------:R-:W-:Y:S06]  /*3a90*/  BRA `(.L_x_56) ;  /* 0x0000000000287947 */ /* 0x000fec0003800000 */
.L_x_54:
[----:B------:R-:W-:Y:S01]  /*3aa0*/  IMAD R0, R17, 0x800000, R0 ;  /* 0x0080000011007824 */ /* 0x000fe200078e0200 */
[----:B------:R-:W-:Y:S06]  /*3ab0*/  BRA `(.L_x_56) ;  /* 0x0000000000207947 */ /* 0x000fec0003800000 */
.L_x_53:
[----:B------:R-:W-:-:S04]  /*3ac0*/  LOP3.LUT R0, R18, 0x80000000, R3, 0x48, !PT ;  /* 0x8000000012007812 */ /* 0x000fc800078e4803 */
[----:B------:R-:W-:Y:S01]  /*3ad0*/  LOP3.LUT R0, R0, 0x7f800000, RZ, 0xfc, !PT ;  /* 0x7f80000000007812 */ /* 0x000fe200078efcff */
[----:B------:R-:W-:Y:S06]  /*3ae0*/  BRA `(.L_x_56) ;  /* 0x0000000000147947 */ /* 0x000fec0003800000 */
.L_x_52:
[----:B------:R-:W-:Y:S01]  /*3af0*/  LOP3.LUT R0, R18, 0x80000000, R3, 0x48, !PT ;  /* 0x8000000012007812 */ /* 0x000fe200078e4803 */
[----:B------:R-:W-:Y:S06]  /*3b00*/  BRA `(.L_x_56) ;  /* 0x00000000000c7947 */ /* 0x000fec0003800000 */
.L_x_51:
[----:B------:R-:W0:Y:S01]  /*3b10*/  MUFU.RSQ R0, -QNAN ;  /* 0xffc0000000007908 */ /* 0x000e220000001400 */
[----:B------:R-:W-:Y:S05]  /*3b20*/  BRA `(.L_x_56) ;  /* 0x0000000000047947 */ /* 0x000fea0003800000 */
.L_x_50:
[----:B------:R-:W-:-:S07]  /*3b30*/  FADD.FTZ R0, R3, R0 ;  /* 0x0000000003007221 */ /* 0x000fce0000010000 */
.L_x_56:
[----:B------:R-:W-:Y:S02]  /*3b40*/  IMAD.MOV.U32 R16, RZ, RZ, R14 ;  /* 0x000000ffff107224 */ /* 0x000fe400078e000e */
[----:B------:R-:W-:-:S04]  /*3b50*/  IMAD.MOV.U32 R17, RZ, RZ, 0x0 ;  /* 0x00000000ff117424 */ /* 0x000fc800078e00ff */
[----:B0-----:R-:W-:Y:S05]  /*3b60*/  RET.REL.NODEC R16 `(_Z22geneticAlgorithmKernelP8GenotypePciP17curandStateXORWOWPi) ;  /* 0xffffffc410247950 */ /* 0x001fea0003c3ffff */
.L_x_57:
        /* <DEDUP_REMOVED lines=9> */
.L_x_58:


//--------------------- .nv.global.init           --------------------------
	.section	.nv.global.init,"aw",@progbits
	.align	4
.nv.global.init:
	.type		mrg32k3aM1SubSeq,@object
	.size		mrg32k3aM1SubSeq,(mrg32k3aM2SubSeq - mrg32k3aM1SubSeq)
mrg32k3aM1SubSeq:
        /*0000*/ 	.byte	0x0b, 0xcc, 0xee, 0x04, 0x73, 0x29, 0x8b, 0x6f, 0xf6, 0x53, 0x03, 0xf6, 0x23, 0xf6, 0xea, 0xda
        /* <DEDUP_REMOVED lines=125> */
	.type		mrg32k3aM2SubSeq,@object
	.size		mrg32k3aM2SubSeq,(mrg32k3aM1 - mrg32k3aM2SubSeq)
mrg32k3aM2SubSeq:
        /* <DEDUP_REMOVED lines=126> */
	.type		mrg32k3aM1,@object
	.size		mrg32k3aM1,(mrg32k3aM1Seq - mrg32k3aM1)
mrg32k3aM1:
        /* <DEDUP_REMOVED lines=144> */
	.type		mrg32k3aM1Seq,@object
	.size		mrg32k3aM1Seq,(mrg32k3aM2 - mrg32k3aM1Seq)
mrg32k3aM1Seq:
        /* <DEDUP_REMOVED lines=144> */
	.type		mrg32k3aM2,@object
	.size		mrg32k3aM2,(mrg32k3aM2Seq - mrg32k3aM2)
mrg32k3aM2:
        /* <DEDUP_REMOVED lines=144> */
	.type		mrg32k3aM2Seq,@object
	.size		mrg32k3aM2Seq,(precalc_xorwow_matrix - mrg32k3aM2Seq)
mrg32k3aM2Seq:
        /* <DEDUP_REMOVED lines=144> */
	.type		precalc_xorwow_matrix,@object
	.size		precalc_xorwow_matrix,(precalc_xorwow_offset_matrix - precalc_xorwow_matrix)
precalc_xorwow_matrix:
        /* <DEDUP_REMOVED lines=6400> */
	.type		precalc_xorwow_offset_matrix,@object
	.size		precalc_xorwow_offset_matrix,($str - precalc_xorwow_offset_matrix)
precalc_xorwow_offset_matrix:
        /* <DEDUP_REMOVED lines=6400> */
	.type		$str,@object
	.size		$str,(.L_9 - $str)
$str:
        /*353c0*/ 	.byte	0x61, 0x62, 0x63, 0x64, 0x65, 0x66, 0x67, 0x68, 0x69, 0x6a, 0x6b, 0x6c, 0x6d, 0x6e, 0x6f, 0x70
        /*353d0*/ 	.byte	0x71, 0x72, 0x73, 0x74, 0x75, 0x76, 0x77, 0x78, 0x79, 0x7a, 0x41, 0x42, 0x43, 0x44, 0x45, 0x46
        /*353e0*/ 	.byte	0x47, 0x48, 0x49, 0x4a, 0x4b, 0x4c, 0x4d, 0x4e, 0x4f, 0x50, 0x51, 0x52, 0x53, 0x54, 0x55, 0x56
        /*353f0*/ 	.byte	0x57, 0x58, 0x59, 0x5a, 0x31, 0x32, 0x33, 0x34, 0x35, 0x36, 0x37, 0x38, 0x39, 0x30, 0x2c, 0x20
        /*35400*/ 	.byte	0x2e, 0x2d, 0x3b, 0x3a, 0x5f, 0x21, 0x22, 0x23, 0x25, 0x26, 0x2f, 0x5c, 0x28, 0x29, 0x3d, 0x3f
        /*35410*/ 	.byte	0x40, 0x24, 0x7b, 0x5b, 0x5d, 0x7d, 0x00
.L_9:


//--------------------- .nv.shared.reserved.0     --------------------------
	.section	.nv.shared.reserved.0,"aw",@nobits
	.weak		__nv_reservedSMEM_offset_0_alias
	.size		__nv_reservedSMEM_offset_0_alias, 0, 64
	.other		__nv_reservedSMEM_offset_0_alias,@"STO_CUDA_RESERVED_SHARED STV_DEFAULT"
__nv_reservedSMEM_offset_0_alias:
	.zero		0
	.zero		64


//--------------------- .nv.global                --------------------------
	.section	.nv.global,"aw",@nobits
	.align	4
.nv.global:
	.type		sem,@object
	.size		sem,(.L_12 - sem)
sem:
	.zero		4
.L_12:


//--------------------- .nv.shared._Z22geneticAlgorithmKernelP8GenotypePciP17curandStateXORWOWPi --------------------------
	.section	.nv.shared._Z22geneticAlgorithmKernelP8GenotypePciP17curandStateXORWOWPi,"aw",@nobits
	.sectionflags	@""
	.align	4
.nv.shared._Z22geneticAlgorithmKernelP8GenotypePciP17curandStateXORWOWPi:
	.zero		10240


//--------------------- .nv.constant0._Z12setup_kernelP17curandStateXORWOW --------------------------
	.section	.nv.constant0._Z12setup_kernelP17curandStateXORWOW,"a",@progbits
	.sectionflags	@""
	.align	4
.nv.constant0._Z12setup_kernelP17curandStateXORWOW:
	.zero		904


//--------------------- .nv.constant0._Z22geneticAlgorithmKernelP8GenotypePciP17curandStateXORWOWPi --------------------------
	.section	.nv.constant0._Z22geneticAlgorithmKernelP8GenotypePciP17curandStateXORWOWPi,"a",@progbits
	.sectionflags	@""
	.align	4
.nv.constant0._Z22geneticAlgorithmKernelP8GenotypePciP17curandStateXORWOWPi:
	.zero		936


//--------------------- SYMBOLS --------------------------

	.type		.nv.reservedSmem.offset0,@object
	.size		.nv.reservedSmem.offset0,0x4
	.type		.nv.reservedSmem.cap,@object
	.size		.nv.reservedSmem.cap,0x4
